	.target	sm_90a

	.elftype	@"ET_EXEC"


//--------------------- .note.nv.tkinfo           --------------------------
	.section	.note.nv.tkinfo,"",@"SHT_NOTE"
	.sectionflags	@"SHF_NOTE_NV_TKINFO"
	.tkinfo
        /*0018*/ 	.word	0x00000002
        /*0030*/ 	.string	""
        /*0030*/ 	.string	"ptxas"
        /*0030*/ 	.string	"Cuda compilation tools, release 13.0, V13.0.88"
        /*0030*/ 	.string	"Build cuda_13.0.r13.0/compiler.36424714_0"
        /*0030*/ 	.string	"-arch sm_90a -m 64 "



//--------------------- .note.nv.cuinfo           --------------------------
	.section	.note.nv.cuinfo,"",@"SHT_NOTE"
	.sectionflags	@"SHF_NOTE_NV_CUINFO"
        /*0018*/ 	.short	0x0002
        /*001a*/ 	.short	0x005a
        /*001c*/ 	.short	0x0082
	.zero		2


//--------------------- .nv.info                  --------------------------
	.section	.nv.info,"",@"SHT_CUDA_INFO"
	.align	4


	//----- nvinfo : EIATTR_REGCOUNT
	.align		4
        /*0000*/ 	.byte	0x04, 0x2f
        /*0002*/ 	.short	(.L_16 - .L_15)
	.align		4
.L_15:
        /*0004*/ 	.word	index@(_ZN7cutlass13device_kernelINS_4gemm6kernel13GemmUniversalIN4cute5tupleIJiiiiEEENS1_10collective13CollectiveMmaINS1_39MainloopSm90TmaGmmaRmemAWarpSpecializedILi2ENS5_IJNS4_1CILi1EEESB_SB_EEENS1_35KernelTmaWarpSpecializedCooperativeEEENS5_IJNSA_ILi256EEENSA_ILi128EEENSA_ILi64EEEEEENS_10tfloat32_tENS5_IJSB_llEEESJ_NS5_IJlSB_lEEENS4_8TiledMMAINS4_8MMA_AtomIJNS4_4SM904GMMA30MMA_64x128x8_F32TF32TF32_RS_TNILNSP_7ScaleInE1ELSR_1EEEEEENS4_6LayoutINS5_IJNSA_ILi2EEESB_SB_EEENS5_IJSB_NSA_ILi0EEESX_EEEEENS5_IJNS4_10UnderscoreES10_S10_EEEEENS4_13SM90_TMA_LOADENS4_14ComposedLayoutINS4_7SwizzleILi1ELi4ELi3EEENS4_18smem_ptr_flag_bitsILi32EEENSU_INS5_IJNSA_ILi8EEES19_EEENS5_IJSB_S19_EEEEEEENS4_9Copy_AtomIJNS4_39AutoVectorizingCopyWithAssumedAlignmentILi128EEESJ_EEENS4_8identityES13_NS14_INS15_ILi3ELi4ELi3EEES18_NSU_INS5_IJS19_NSA_ILi32EEEEEENS5_IJS1K_SB_EEEEEEEvS1I_EENS_8epilogue10collective6detail29Sm90TmaWarpSpecializedAdapterINS1R_15DefaultEpilogueISJ_SL_SL_NS1Q_6thread17LinearCombinationISJ_Li1EffLNS1V_9ScaleType4KindE0ELNS_15FloatRoundStyleE2ESJ_EENS1_15EpilogueDefaultEEEEEvvEEEEvNT_6ParamsE)
        /*0008*/ 	.word	0x000000a8


	//----- nvinfo : EIATTR_FRAME_SIZE
	.align		4
.L_16:
        /*000c*/ 	.byte	0x04, 0x11
        /*000e*/ 	.short	(.L_18 - .L_17)
	.align		4
.L_17:
        /*0010*/ 	.word	index@(_ZN7cutlass13device_kernelINS_4gemm6kernel13GemmUniversalIN4cute5tupleIJiiiiEEENS1_10collective13CollectiveMmaINS1_39MainloopSm90TmaGmmaRmemAWarpSpecializedILi2ENS5_IJNS4_1CILi1EEESB_SB_EEENS1_35KernelTmaWarpSpecializedCooperativeEEENS5_IJNSA_ILi256EEENSA_ILi128EEENSA_ILi64EEEEEENS_10tfloat32_tENS5_IJSB_llEEESJ_NS5_IJlSB_lEEENS4_8TiledMMAINS4_8MMA_AtomIJNS4_4SM904GMMA30MMA_64x128x8_F32TF32TF32_RS_TNILNSP_7ScaleInE1ELSR_1EEEEEENS4_6LayoutINS5_IJNSA_ILi2EEESB_SB_EEENS5_IJSB_NSA_ILi0EEESX_EEEEENS5_IJNS4_10UnderscoreES10_S10_EEEEENS4_13SM90_TMA_LOADENS4_14ComposedLayoutINS4_7SwizzleILi1ELi4ELi3EEENS4_18smem_ptr_flag_bitsILi32EEENSU_INS5_IJNSA_ILi8EEES19_EEENS5_IJSB_S19_EEEEEEENS4_9Copy_AtomIJNS4_39AutoVectorizingCopyWithAssumedAlignmentILi128EEESJ_EEENS4_8identityES13_NS14_INS15_ILi3ELi4ELi3EEES18_NSU_INS5_IJS19_NSA_ILi32EEEEEENS5_IJS1K_SB_EEEEEEEvS1I_EENS_8epilogue10collective6detail29Sm90TmaWarpSpecializedAdapterINS1R_15DefaultEpilogueISJ_SL_SL_NS1Q_6thread17LinearCombinationISJ_Li1EffLNS1V_9ScaleType4KindE0ELNS_15FloatRoundStyleE2ESJ_EENS1_15EpilogueDefaultEEEEEvvEEEEvNT_6ParamsE)
        /*0014*/ 	.word	0x00000048


	//----- nvinfo : EIATTR_MIN_STACK_SIZE
	.align		4
.L_18:
        /*0018*/ 	.byte	0x04, 0x12
        /*001a*/ 	.short	(.L_20 - .L_19)
	.align		4
.L_19:
        /*001c*/ 	.word	index@(_ZN7cutlass13device_kernelINS_4gemm6kernel13GemmUniversalIN4cute5tupleIJiiiiEEENS1_10collective13CollectiveMmaINS1_39MainloopSm90TmaGmmaRmemAWarpSpecializedILi2ENS5_IJNS4_1CILi1EEESB_SB_EEENS1_35KernelTmaWarpSpecializedCooperativeEEENS5_IJNSA_ILi256EEENSA_ILi128EEENSA_ILi64EEEEEENS_10tfloat32_tENS5_IJSB_llEEESJ_NS5_IJlSB_lEEENS4_8TiledMMAINS4_8MMA_AtomIJNS4_4SM904GMMA30MMA_64x128x8_F32TF32TF32_RS_TNILNSP_7ScaleInE1ELSR_1EEEEEENS4_6LayoutINS5_IJNSA_ILi2EEESB_SB_EEENS5_IJSB_NSA_ILi0EEESX_EEEEENS5_IJNS4_10UnderscoreES10_S10_EEEEENS4_13SM90_TMA_LOADENS4_14ComposedLayoutINS4_7SwizzleILi1ELi4ELi3EEENS4_18smem_ptr_flag_bitsILi32EEENSU_INS5_IJNSA_ILi8EEES19_EEENS5_IJSB_S19_EEEEEEENS4_9Copy_AtomIJNS4_39AutoVectorizingCopyWithAssumedAlignmentILi128EEESJ_EEENS4_8identityES13_NS14_INS15_ILi3ELi4ELi3EEES18_NSU_INS5_IJS19_NSA_ILi32EEEEEENS5_IJS1K_SB_EEEEEEEvS1I_EENS_8epilogue10collective6detail29Sm90TmaWarpSpecializedAdapterINS1R_15DefaultEpilogueISJ_SL_SL_NS1Q_6thread17LinearCombinationISJ_Li1EffLNS1V_9ScaleType4KindE0ELNS_15FloatRoundStyleE2ESJ_EENS1_15EpilogueDefaultEEEEEvvEEEEvNT_6ParamsE)
        /*0020*/ 	.word	0x00000048
.L_20:


//--------------------- .nv.compat                --------------------------
	.section	.nv.compat,"",@"SHT_CUDA_COMPAT_INFO"
	.align	4
        /*0000*/ 	.byte	0x02, 0x09, 0x01, 0x00, 0x02, 0x02, 0x04, 0x00, 0x02, 0x05, 0x05, 0x00, 0x03, 0x07, 0x01, 0x01
        /*0010*/ 	.byte	0x02, 0x03, 0x01, 0x00, 0x02, 0x06, 0x01, 0x00, 0x04, 0x0b, 0x08, 0x00, 0x00, 0x00, 0x00, 0x00
        /*0020*/ 	.byte	0x00, 0x00, 0x00, 0x00


//--------------------- .nv.info._ZN7cutlass13device_kernelINS_4gemm6kernel13GemmUniversalIN4cute5tupleIJiiiiEEENS1_10collective13CollectiveMmaINS1_39MainloopSm90TmaGmmaRmemAWarpSpecializedILi2ENS5_IJNS4_1CILi1EEESB_SB_EEENS1_35KernelTmaWarpSpecializedCooperativeEEENS5_IJNSA_ILi256EEENSA_ILi128EEENSA_ILi64EEEEEENS_10tfloat32_tENS5_IJSB_llEEESJ_NS5_IJlSB_lEEENS4_8TiledMMAINS4_8MMA_AtomIJNS4_4SM904GMMA30MMA_64x128x8_F32TF32TF32_RS_TNILNSP_7ScaleInE1ELSR_1EEEEEENS4_6LayoutINS5_IJNSA_ILi2EEESB_SB_EEENS5_IJSB_NSA_ILi0EEESX_EEEEENS5_IJNS4_10UnderscoreES10_S10_EEEEENS4_13SM90_TMA_LOADENS4_14ComposedLayoutINS4_7SwizzleILi1ELi4ELi3EEENS4_18smem_ptr_flag_bitsILi32EEENSU_INS5_IJNSA_ILi8EEES19_EEENS5_IJSB_S19_EEEEEEENS4_9Copy_AtomIJNS4_39AutoVectorizingCopyWithAssumedAlignmentILi128EEESJ_EEENS4_8identityES13_NS14_INS15_ILi3ELi4ELi3EEES18_NSU_INS5_IJS19_NSA_ILi32EEEEEENS5_IJS1K_SB_EEEEEEEvS1I_EENS_8epilogue10collective6detail29Sm90TmaWarpSpecializedAdapterINS1R_15DefaultEpilogueISJ_SL_SL_NS1Q_6thread17LinearCombinationISJ_Li1EffLNS1V_9ScaleType4KindE0ELNS_15FloatRoundStyleE2ESJ_EENS1_15EpilogueDefaultEEEEEvvEEEEvNT_6ParamsE --------------------------
	.section	.nv.info._ZN7cutlass13device_kernelINS_4gemm6kernel13GemmUniversalIN4cute5tupleIJiiiiEEENS1_10collective13CollectiveMmaINS1_39MainloopSm90TmaGmmaRmemAWarpSpecializedILi2ENS5_IJNS4_1CILi1EEESB_SB_EEENS1_35KernelTmaWarpSpecializedCooperativeEEENS5_IJNSA_ILi256EEENSA_ILi128EEENSA_ILi64EEEEEENS_10tfloat32_tENS5_IJSB_llEEESJ_NS5_IJlSB_lEEENS4_8TiledMMAINS4_8MMA_AtomIJNS4_4SM904GMMA30MMA_64x128x8_F32TF32TF32_RS_TNILNSP_7ScaleInE1ELSR_1EEEEEENS4_6LayoutINS5_IJNSA_ILi2EEESB_SB_EEENS5_IJSB_NSA_ILi0EEESX_EEEEENS5_IJNS4_10UnderscoreES10_S10_EEEEENS4_13SM90_TMA_LOADENS4_14ComposedLayoutINS4_7SwizzleILi1ELi4ELi3EEENS4_18smem_ptr_flag_bitsILi32EEENSU_INS5_IJNSA_ILi8EEES19_EEENS5_IJSB_S19_EEEEEEENS4_9Copy_AtomIJNS4_39AutoVectorizingCopyWithAssumedAlignmentILi128EEESJ_EEENS4_8identityES13_NS14_INS15_ILi3ELi4ELi3EEES18_NSU_INS5_IJS19_NSA_ILi32EEEEEENS5_IJS1K_SB_EEEEEEEvS1I_EENS_8epilogue10collective6detail29Sm90TmaWarpSpecializedAdapterINS1R_15DefaultEpilogueISJ_SL_SL_NS1Q_6thread17LinearCombinationISJ_Li1EffLNS1V_9ScaleType4KindE0ELNS_15FloatRoundStyleE2ESJ_EENS1_15EpilogueDefaultEEEEEvvEEEEvNT_6ParamsE,"",@"SHT_CUDA_INFO"
	.sectionflags	@""
	.align	4


	//----- nvinfo : EIATTR_CUDA_API_VERSION
	.align		4
        /*0000*/ 	.byte	0x04, 0x37
        /*0002*/ 	.short	(.L_22 - .L_21)
.L_21:
        /*0004*/ 	.word	0x00000082


	//----- nvinfo : EIATTR_KPARAM_INFO
	.align		4
.L_22:
        /*0008*/ 	.byte	0x04, 0x17
        /*000a*/ 	.short	(.L_24 - .L_23)
.L_23:
        /*000c*/ 	.word	0x00000000
        /*0010*/ 	.short	0x0000
        /*0012*/ 	.short	0x0070
        /*0014*/ 	.byte	0x00, 0xf0, 0x01, 0x10


	//----- nvinfo : EIATTR_SPARSE_MMA_MASK
	.align		4
.L_24:
        /*0018*/ 	.byte	0x03, 0x50
        /*001a*/ 	.short	0x0000


	//----- nvinfo : EIATTR_MAXREG_COUNT
	.align		4
        /*001c*/ 	.byte	0x03, 0x1b
        /*001e*/ 	.short	0x00a8


	//----- nvinfo : EIATTR_NUM_BARRIERS
	.align		4
        /*0020*/ 	.byte	0x02, 0x4c
        /*0022*/ 	.byte	0x01
	.zero		1


	//----- nvinfo : EIATTR_EXTERNS
	.align		4
        /*0024*/ 	.byte	0x04, 0x0f
        /*0026*/ 	.short	(.L_26 - .L_25)


	//   ....[0]....
	.align		4
.L_25:
        /*0028*/ 	.word	index@(__assertfail)


	//----- nvinfo : EIATTR_ANNOTATIONS
	.align		4
.L_26:
        /*002c*/ 	.byte	0x04, 0x55
        /*002e*/ 	.short	(.L_28 - .L_27)


	//   ....[0]....
.L_27:
        /*0030*/ 	.word	0x00000001
        /*0034*/ 	.byte	0x50, 0x05, 0x00, 0x00, 0x01, 0x00, 0x00, 0x00, 0x70, 0x05, 0x00, 0x00, 0x01, 0x00, 0x00, 0x00
        /* <DEDUP_REMOVED lines=32> */
        /*0244*/ 	.byte	0x00, 0xe7, 0x00, 0x00, 0x01, 0x00, 0x00, 0x00, 0x10, 0xe7, 0x00, 0x00


	//----- nvinfo : EIATTR_MERCURY_ISA_VERSION
	.align		4
.L_28:
        /*0250*/ 	.byte	0x03, 0x5f
        /*0252*/ 	.short	0x0101


	//----- nvinfo : EIATTR_INT_WARP_WIDE_INSTR_OFFSETS
	.align		4
        /*0254*/ 	.byte	0x04, 0x31
        /*0256*/ 	.short	(.L_30 - .L_29)


	//   ....[0]....
.L_29:
        /*0258*/ 	.word	0x000003b0


	//   ....[1]....
        /*025c*/ 	.word	0x000003c0


	//   ....[2]....
        /*0260*/ 	.word	0x00000490


	//----- nvinfo : EIATTR_COOP_GROUP_MASK_REGIDS
	.align		4
.L_30:
        /*0264*/ 	.byte	0x04, 0x29
        /*0266*/ 	.short	(.L_32 - .L_31)


	//   ....[0]....
.L_31:
        /*0268*/ 	.word	0xffffffff


	//   ....[1]....
        /*026c*/ 	.word	0xffffffff


	//   ....[2]....
        /*0270*/ 	.word	0xffffffff


	//   ....[3]....
        /*0274*/ 	.word	0xffffffff


	//   ....[4]....
        /*0278*/ 	.word	0x0500000f


	//----- nvinfo : EIATTR_COOP_GROUP_INSTR_OFFSETS
	.align		4
.L_32:
        /*027c*/ 	.byte	0x04, 0x28
        /*027e*/ 	.short	(.L_34 - .L_33)


	//   ....[0]....
.L_33:
        /*0280*/ 	.word	0x00000070


	//   ....[1]....
        /*0284*/ 	.word	0x00000080


	//   ....[2]....
        /*0288*/ 	.word	0x00000140


	//   ....[3]....
        /*028c*/ 	.word	0x00000290


	//   ....[4]....
        /*0290*/ 	.word	0x0000e8b0


	//----- nvinfo : EIATTR_REG_RECONFIG
	.align		4
.L_34:
        /*0294*/ 	.byte	0x01, 0x54
	.zero		2


	//----- nvinfo : EIATTR_SYSCALL_OFFSETS
	.align		4
        /*0298*/ 	.byte	0x04, 0x46
        /*029a*/ 	.short	(.L_36 - .L_35)


	//   ....[0]....
.L_35:
        /*029c*/ 	.word	0x000010d0


	//   ....[1]....
        /*02a0*/ 	.word	0x00001200


	//   ....[2]....
        /*02a4*/ 	.word	0x000012f0


	//   ....[3]....
        /*02a8*/ 	.word	0x0000cf00


	//   ....[4]....
        /*02ac*/ 	.word	0x0000d030


	//----- nvinfo : EIATTR_MBARRIER_INSTR_OFFSETS
	.align		4
.L_36:
        /*02b0*/ 	.byte	0x04, 0x39
        /*02b2*/ 	.short	(.L_38 - .L_37)


	//   ....[0]....
.L_37:
        /*02b4*/ 	.word	0x00000240
        /*02b8*/ 	.word	0x000000ff
        /*02bc*/ 	.word	0x00000000
        /*02c0*/ 	.short	0x0100
        /*02c2*/ 	.byte	0x08
	.zero		1


	//   ....[1]....
        /*02c4*/ 	.word	0x00000250
        /*02c8*/ 	.word	0x000000ff
        /*02cc*/ 	.word	0x00000010
        /*02d0*/ 	.short	0x0100
        /*02d2*/ 	.byte	0x08
	.zero		1


	//   ....[2]....
        /*02d4*/ 	.word	0x00000260
        /*02d8*/ 	.word	0x000000ff
        /*02dc*/ 	.word	0x00000008
        /*02e0*/ 	.short	0x0100
        /*02e2*/ 	.byte	0x08
	.zero		1


	//   ....[3]....
        /*02e4*/ 	.word	0x00000270
        /*02e8*/ 	.word	0x000000ff
        /*02ec*/ 	.word	0x00000018
        /*02f0*/ 	.short	0x0100
        /*02f2*/ 	.byte	0x08
	.zero		1


	//   ....[4]....
        /*02f4*/ 	.word	0x00000500
        /*02f8*/ 	.word	0x000000ff
        /*02fc*/ 	.word	0x00000030
        /*0300*/ 	.short	0x0100
        /*0302*/ 	.byte	0x06
	.zero		1


	//   ....[5]....
        /*0304*/ 	.word	0x00000590
        /*0308*/ 	.word	0x000000ff
        /*030c*/ 	.word	0x00000038
        /*0310*/ 	.short	0x0100
        /*0312*/ 	.byte	0x06
	.zero		1


	//   ....[6]....
        /*0314*/ 	.word	0x000013c0
        /*0318*/ 	.word	0x00000003
        /*031c*/ 	.word	0x00000000
        /*0320*/ 	.short	0x010a
        /*0322*/ 	.byte	0x3f
	.zero		1


	//   ....[7]....
        /*0324*/ 	.word	0x00001400
        /*0328*/ 	.word	0x00000003
        /*032c*/ 	.word	0x00000000
        /*0330*/ 	.short	0x010a
        /*0332*/ 	.byte	0x3f
	.zero		1


	//   ....[8]....
        /*0334*/ 	.word	0x00001600
        /*0338*/ 	.word	0x00000008
        /*033c*/ 	.word	0x00000000
        /*0340*/ 	.short	0x010a
        /*0342*/ 	.byte	0x3f
	.zero		1


	//   ....[9]....
        /*0344*/ 	.word	0x00001f70
        /*0348*/ 	.word	0x00000008
        /*034c*/ 	.word	0x00000000
        /*0350*/ 	.short	0x010a
        /*0352*/ 	.byte	0x3f
	.zero		1


	//   ....[10]....
        /*0354*/ 	.word	0x00002240
        /*0358*/ 	.word	0x0000000d
        /*035c*/ 	.word	0x00000000
        /*0360*/ 	.short	0x010a
        /*0362*/ 	.byte	0x3f
	.zero		1


	//   ....[11]....
        /*0364*/ 	.word	0x00002550
        /*0368*/ 	.word	0x000000ff
        /*036c*/ 	.word	0x00000000
        /*0370*/ 	.short	0x0101
        /*0372*/ 	.byte	0x07
	.zero		1


	//   ....[12]....
        /*0374*/ 	.word	0x00002b80
        /*0378*/ 	.word	0x0000000d
        /*037c*/ 	.word	0x00000000
        /*0380*/ 	.short	0x010a
        /*0382*/ 	.byte	0x3f
	.zero		1


	//   ....[13]....
        /*0384*/ 	.word	0x00003070
        /*0388*/ 	.word	0x000000ff
        /*038c*/ 	.word	0x00000000
        /*0390*/ 	.short	0x0101
        /*0392*/ 	.byte	0x06
	.zero		1


	//   ....[14]....
        /*0394*/ 	.word	0x00003860
        /*0398*/ 	.word	0x000000ff
        /*039c*/ 	.word	0x00000000
        /*03a0*/ 	.short	0x0101
        /*03a2*/ 	.byte	0x04
	.zero		1


	//   ....[15]....
        /*03a4*/ 	.word	0x0000d330
        /*03a8*/ 	.word	0x00000024
        /*03ac*/ 	.word	0x00000010
        /*03b0*/ 	.short	0x010a
        /*03b2*/ 	.byte	0x3f
	.zero		1


	//   ....[16]....
        /*03b4*/ 	.word	0x0000dfc0
        /*03b8*/ 	.word	0x00000003
        /*03bc*/ 	.word	0x00000038
        /*03c0*/ 	.short	0x0101
        /*03c2*/ 	.byte	0x3f
	.zero		1


	//   ....[17]....
        /*03c4*/ 	.word	0x0000e7a0
        /*03c8*/ 	.word	0x00000006
        /*03cc*/ 	.word	0x00000000
        /*03d0*/ 	.short	0x010a
        /*03d2*/ 	.byte	0x3f
	.zero		1


	//   ....[18]....
        /*03d4*/ 	.word	0x0000e810
        /*03d8*/ 	.word	0x00000003
        /*03dc*/ 	.word	0x00000000
        /*03e0*/ 	.short	0x010a
        /*03e2*/ 	.byte	0x3f
	.zero		1


	//   ....[19]....
        /*03e4*/ 	.word	0x0000e8e0
        /*03e8*/ 	.word	0x00000003
        /*03ec*/ 	.word	0x00000000
        /*03f0*/ 	.short	0x010a
        /*03f2*/ 	.byte	0x3f
	.zero		1


	//   ....[20]....
        /*03f4*/ 	.word	0x0000e930
        /*03f8*/ 	.word	0x00000008
        /*03fc*/ 	.word	0x00000000
        /*0400*/ 	.short	0x010a
        /*0402*/ 	.byte	0x3f
	.zero		1


	//   ....[21]....
        /*0404*/ 	.word	0x0000e980
        /*0408*/ 	.word	0x0000000d
        /*040c*/ 	.word	0x00000000
        /*0410*/ 	.short	0x010a
        /*0412*/ 	.byte	0x3f
	.zero		1


	//   ....[22]....
        /*0414*/ 	.word	0x0000ea50
        /*0418*/ 	.word	0x00000024
        /*041c*/ 	.word	0x00000010
        /*0420*/ 	.short	0x010a
        /*0422*/ 	.byte	0x3f
	.zero		1


	//   ....[23]....
        /*0424*/ 	.word	0x0000eb20
        /*0428*/ 	.word	0x00000006
        /*042c*/ 	.word	0x00000000
        /*0430*/ 	.short	0x010a
        /*0432*/ 	.byte	0x3f
	.zero		1


	//----- nvinfo : EIATTR_NUM_MBARRIERS
	.align		4
.L_38:
        /*0434*/ 	.byte	0x03, 0x38
        /*0436*/ 	.short	0x0006


	//----- nvinfo : EIATTR_EXIT_INSTR_OFFSETS
	.align		4
        /*0438*/ 	.byte	0x04, 0x1c
        /*043a*/ 	.short	(.L_40 - .L_39)


	//   ....[0]....
.L_39:
        /*043c*/ 	.word	0x000005e0


	//   ....[1]....
        /*0440*/ 	.word	0x00000ee0


	//   ....[2]....
        /*0444*/ 	.word	0x0000c3e0


	//   ....[3]....
        /*0448*/ 	.word	0x0000ca70


	//   ....[4]....
        /*044c*/ 	.word	0x0000e860


	//----- nvinfo : EIATTR_MAX_THREADS
	.align		4
.L_40:
        /*0450*/ 	.byte	0x04, 0x05
        /*0452*/ 	.short	(.L_42 - .L_41)
.L_41:
        /*0454*/ 	.word	0x00000180
        /*0458*/ 	.word	0x00000001
        /*045c*/ 	.word	0x00000001


	//----- nvinfo : EIATTR_CRS_STACK_SIZE
	.align		4
.L_42:
        /*0460*/ 	.byte	0x04, 0x1e
        /*0462*/ 	.short	(.L_44 - .L_43)
.L_43:
        /*0464*/ 	.word	0x00000000


	//----- nvinfo : EIATTR_CBANK_PARAM_SIZE
	.align		4
.L_44:
        /*0468*/ 	.byte	0x03, 0x19
        /*046a*/ 	.short	0x0470


	//----- nvinfo : EIATTR_PARAM_CBANK
	.align		4
        /*046c*/ 	.byte	0x04, 0x0a
        /*046e*/ 	.short	(.L_46 - .L_45)
	.align		4
.L_45:
        /*0470*/ 	.word	index@(.nv.constant0._ZN7cutlass13device_kernelINS_4gemm6kernel13GemmUniversalIN4cute5tupleIJiiiiEEENS1_10collective13CollectiveMmaINS1_39MainloopSm90TmaGmmaRmemAWarpSpecializedILi2ENS5_IJNS4_1CILi1EEESB_SB_EEENS1_35KernelTmaWarpSpecializedCooperativeEEENS5_IJNSA_ILi256EEENSA_ILi128EEENSA_ILi64EEEEEENS_10tfloat32_tENS5_IJSB_llEEESJ_NS5_IJlSB_lEEENS4_8TiledMMAINS4_8MMA_AtomIJNS4_4SM904GMMA30MMA_64x128x8_F32TF32TF32_RS_TNILNSP_7ScaleInE1ELSR_1EEEEEENS4_6LayoutINS5_IJNSA_ILi2EEESB_SB_EEENS5_IJSB_NSA_ILi0EEESX_EEEEENS5_IJNS4_10UnderscoreES10_S10_EEEEENS4_13SM90_TMA_LOADENS4_14ComposedLayoutINS4_7SwizzleILi1ELi4ELi3EEENS4_18smem_ptr_flag_bitsILi32EEENSU_INS5_IJNSA_ILi8EEES19_EEENS5_IJSB_S19_EEEEEEENS4_9Copy_AtomIJNS4_39AutoVectorizingCopyWithAssumedAlignmentILi128EEESJ_EEENS4_8identityES13_NS14_INS15_ILi3ELi4ELi3EEES18_NSU_INS5_IJS19_NSA_ILi32EEEEEENS5_IJS1K_SB_EEEEEEEvS1I_EENS_8epilogue10collective6detail29Sm90TmaWarpSpecializedAdapterINS1R_15DefaultEpilogueISJ_SL_SL_NS1Q_6thread17LinearCombinationISJ_Li1EffLNS1V_9ScaleType4KindE0ELNS_15FloatRoundStyleE2ESJ_EENS1_15EpilogueDefaultEEEEEvvEEEEvNT_6ParamsE)
        /*0474*/ 	.short	0x0210
        /*0476*/ 	.short	0x0470


	//----- nvinfo : EIATTR_SW_WAR
	.align		4
.L_46:
        /*0478*/ 	.byte	0x04, 0x36
        /*047a*/ 	.short	(.L_48 - .L_47)
.L_47:
        /*047c*/ 	.word	0x00000008
.L_48:


//--------------------- .nv.callgraph             --------------------------
	.section	.nv.callgraph,"",@"SHT_CUDA_CALLGRAPH"
	.align	4
	.sectionentsize	8
	.align		4
        /*0000*/ 	.word	0x00000000
	.align		4
        /*0004*/ 	.word	0xffffffff
	.align		4
        /*0008*/ 	.word	index@(_ZN7cutlass13device_kernelINS_4gemm6kernel13GemmUniversalIN4cute5tupleIJiiiiEEENS1_10collective13CollectiveMmaINS1_39MainloopSm90TmaGmmaRmemAWarpSpecializedILi2ENS5_IJNS4_1CILi1EEESB_SB_EEENS1_35KernelTmaWarpSpecializedCooperativeEEENS5_IJNSA_ILi256EEENSA_ILi128EEENSA_ILi64EEEEEENS_10tfloat32_tENS5_IJSB_llEEESJ_NS5_IJlSB_lEEENS4_8TiledMMAINS4_8MMA_AtomIJNS4_4SM904GMMA30MMA_64x128x8_F32TF32TF32_RS_TNILNSP_7ScaleInE1ELSR_1EEEEEENS4_6LayoutINS5_IJNSA_ILi2EEESB_SB_EEENS5_IJSB_NSA_ILi0EEESX_EEEEENS5_IJNS4_10UnderscoreES10_S10_EEEEENS4_13SM90_TMA_LOADENS4_14ComposedLayoutINS4_7SwizzleILi1ELi4ELi3EEENS4_18smem_ptr_flag_bitsILi32EEENSU_INS5_IJNSA_ILi8EEES19_EEENS5_IJSB_S19_EEEEEEENS4_9Copy_AtomIJNS4_39AutoVectorizingCopyWithAssumedAlignmentILi128EEESJ_EEENS4_8identityES13_NS14_INS15_ILi3ELi4ELi3EEES18_NSU_INS5_IJS19_NSA_ILi32EEEEEENS5_IJS1K_SB_EEEEEEEvS1I_EENS_8epilogue10collective6detail29Sm90TmaWarpSpecializedAdapterINS1R_15DefaultEpilogueISJ_SL_SL_NS1Q_6thread17LinearCombinationISJ_Li1EffLNS1V_9ScaleType4KindE0ELNS_15FloatRoundStyleE2ESJ_EENS1_15EpilogueDefaultEEEEEvvEEEEvNT_6ParamsE)
	.align		4
        /*000c*/ 	.word	index@(__assertfail)
	.align		4
        /*0010*/ 	.word	0x00000000
	.align		4
        /*0014*/ 	.word	0xfffffffe
	.align		4
        /*0018*/ 	.word	0x00000000
	.align		4
        /*001c*/ 	.word	0xfffffffd
	.align		4
        /*0020*/ 	.word	0x00000000
	.align		4
        /*0024*/ 	.word	0xfffffffc


//--------------------- .nv.constant4             --------------------------
	.section	.nv.constant4,"a",@progbits
	.align	8
	.align		8
.nv.constant4:
        /*0000*/ 	.dword	__assertfail
	.align		8
        /*0008*/ 	.dword	__unnamed_1
	.align		8
        /*0010*/ 	.dword	__unnamed_2
	.align		8
        /*0018*/ 	.dword	_ZN40_INTERNAL_1a3cf23f_4_k_cu_ff7e85d5_276714cuda3std3__45__cpo5beginE
	.align		8
        /*0020*/ 	.dword	_ZN40_INTERNAL_1a3cf23f_4_k_cu_ff7e85d5_276714cuda3std3__45__cpo3endE
	.align		8
        /*0028*/ 	.dword	_ZN40_INTERNAL_1a3cf23f_4_k_cu_ff7e85d5_276714cuda3std3__45__cpo6cbeginE
	.align		8
        /*0030*/ 	.dword	_ZN40_INTERNAL_1a3cf23f_4_k_cu_ff7e85d5_276714cuda3std3__45__cpo4cendE
	.align		8
        /*0038*/ 	.dword	_ZN40_INTERNAL_1a3cf23f_4_k_cu_ff7e85d5_276714cuda3std3__442_GLOBAL__N__1a3cf23f_4_k_cu_ff7e85d5_276716ignoreE
	.align		8
        /*0040*/ 	.dword	_ZN40_INTERNAL_1a3cf23f_4_k_cu_ff7e85d5_276714cuda3std3__419piecewise_constructE
	.align		8
        /*0048*/ 	.dword	_ZN40_INTERNAL_1a3cf23f_4_k_cu_ff7e85d5_276714cuda3std3__48in_placeE
	.align		8
        /*0050*/ 	.dword	_ZN40_INTERNAL_1a3cf23f_4_k_cu_ff7e85d5_276714cuda3std6ranges3__45__cpo4swapE
	.align		8
        /*0058*/ 	.dword	_ZN40_INTERNAL_1a3cf23f_4_k_cu_ff7e85d5_276714cuda3std6ranges3__45__cpo9iter_moveE
	.align		8
        /*0060*/ 	.dword	_ZN40_INTERNAL_1a3cf23f_4_k_cu_ff7e85d5_276714cute7productE
	.align		8
        /*0068*/ 	.dword	_ZN40_INTERNAL_1a3cf23f_4_k_cu_ff7e85d5_276714cute1_E
	.align		8
        /*0070*/ 	.dword	$str$24
	.align		8
        /*0078*/ 	.dword	$str$25


//--------------------- .text._ZN7cutlass13device_kernelINS_4gemm6kernel13GemmUniversalIN4cute5tupleIJiiiiEEENS1_10collective13CollectiveMmaINS1_39MainloopSm90TmaGmmaRmemAWarpSpecializedILi2ENS5_IJNS4_1CILi1EEESB_SB_EEENS1_35KernelTmaWarpSpecializedCooperativeEEENS5_IJNSA_ILi256EEENSA_ILi128EEENSA_ILi64EEEEEENS_10tfloat32_tENS5_IJSB_llEEESJ_NS5_IJlSB_lEEENS4_8TiledMMAINS4_8MMA_AtomIJNS4_4SM904GMMA30MMA_64x128x8_F32TF32TF32_RS_TNILNSP_7ScaleInE1ELSR_1EEEEEENS4_6LayoutINS5_IJNSA_ILi2EEESB_SB_EEENS5_IJSB_NSA_ILi0EEESX_EEEEENS5_IJNS4_10UnderscoreES10_S10_EEEEENS4_13SM90_TMA_LOADENS4_14ComposedLayoutINS4_7SwizzleILi1ELi4ELi3EEENS4_18smem_ptr_flag_bitsILi32EEENSU_INS5_IJNSA_ILi8EEES19_EEENS5_IJSB_S19_EEEEEEENS4_9Copy_AtomIJNS4_39AutoVectorizingCopyWithAssumedAlignmentILi128EEESJ_EEENS4_8identityES13_NS14_INS15_ILi3ELi4ELi3EEES18_NSU_INS5_IJS19_NSA_ILi32EEEEEENS5_IJS1K_SB_EEEEEEEvS1I_EENS_8epilogue10collective6detail29Sm90TmaWarpSpecializedAdapterINS1R_15DefaultEpilogueISJ_SL_SL_NS1Q_6thread17LinearCombinationISJ_Li1EffLNS1V_9ScaleType4KindE0ELNS_15FloatRoundStyleE2ESJ_EENS1_15EpilogueDefaultEEEEEvvEEEEvNT_6ParamsE --------------------------
	.section	.text._ZN7cutlass13device_kernelINS_4gemm6kernel13GemmUniversalIN4cute5tupleIJiiiiEEENS1_10collective13CollectiveMmaINS1_39MainloopSm90TmaGmmaRmemAWarpSpecializedILi2ENS5_IJNS4_1CILi1EEESB_SB_EEENS1_35KernelTmaWarpSpecializedCooperativeEEENS5_IJNSA_ILi256EEENSA_ILi128EEENSA_ILi64EEEEEENS_10tfloat32_tENS5_IJSB_llEEESJ_NS5_IJlSB_lEEENS4_8TiledMMAINS4_8MMA_AtomIJNS4_4SM904GMMA30MMA_64x128x8_F32TF32TF32_RS_TNILNSP_7ScaleInE1ELSR_1EEEEEENS4_6LayoutINS5_IJNSA_ILi2EEESB_SB_EEENS5_IJSB_NSA_ILi0EEESX_EEEEENS5_IJNS4_10UnderscoreES10_S10_EEEEENS4_13SM90_TMA_LOADENS4_14ComposedLayoutINS4_7SwizzleILi1ELi4ELi3EEENS4_18smem_ptr_flag_bitsILi32EEENSU_INS5_IJNSA_ILi8EEES19_EEENS5_IJSB_S19_EEEEEEENS4_9Copy_AtomIJNS4_39AutoVectorizingCopyWithAssumedAlignmentILi128EEESJ_EEENS4_8identityES13_NS14_INS15_ILi3ELi4ELi3EEES18_NSU_INS5_IJS19_NSA_ILi32EEEEEENS5_IJS1K_SB_EEEEEEEvS1I_EENS_8epilogue10collective6detail29Sm90TmaWarpSpecializedAdapterINS1R_15DefaultEpilogueISJ_SL_SL_NS1Q_6thread17LinearCombinationISJ_Li1EffLNS1V_9ScaleType4KindE0ELNS_15FloatRoundStyleE2ESJ_EENS1_15EpilogueDefaultEEEEEvvEEEEvNT_6ParamsE,"ax",@progbits
	.align	128
.text._ZN7cutlass13device_kernelINS_4gemm6kernel13GemmUniversalIN4cute5tupleIJiiiiEEENS1_10collective13CollectiveMmaINS1_39MainloopSm90TmaGmmaRmemAWarpSpecializedILi2ENS5_IJNS4_1CILi1EEESB_SB_EEENS1_35KernelTmaWarpSpecializedCooperativeEEENS5_IJNSA_ILi256EEENSA_ILi128EEENSA_ILi64EEEEEENS_10tfloat32_tENS5_IJSB_llEEESJ_NS5_IJlSB_lEEENS4_8TiledMMAINS4_8MMA_AtomIJNS4_4SM904GMMA30MMA_64x128x8_F32TF32TF32_RS_TNILNSP_7ScaleInE1ELSR_1EEEEEENS4_6LayoutINS5_IJNSA_ILi2EEESB_SB_EEENS5_IJSB_NSA_ILi0EEESX_EEEEENS5_IJNS4_10UnderscoreES10_S10_EEEEENS4_13SM90_TMA_LOADENS4_14ComposedLayoutINS4_7SwizzleILi1ELi4ELi3EEENS4_18smem_ptr_flag_bitsILi32EEENSU_INS5_IJNSA_ILi8EEES19_EEENS5_IJSB_S19_EEEEEEENS4_9Copy_AtomIJNS4_39AutoVectorizingCopyWithAssumedAlignmentILi128EEESJ_EEENS4_8identityES13_NS14_INS15_ILi3ELi4ELi3EEES18_NSU_INS5_IJS19_NSA_ILi32EEEEEENS5_IJS1K_SB_EEEEEEEvS1I_EENS_8epilogue10collective6detail29Sm90TmaWarpSpecializedAdapterINS1R_15DefaultEpilogueISJ_SL_SL_NS1Q_6thread17LinearCombinationISJ_Li1EffLNS1V_9ScaleType4KindE0ELNS_15FloatRoundStyleE2ESJ_EENS1_15EpilogueDefaultEEEEEvvEEEEvNT_6ParamsE:
        .type           _ZN7cutlass13device_kernelINS_4gemm6kernel13GemmUniversalIN4cute5tupleIJiiiiEEENS1_10collective13CollectiveMmaINS1_39MainloopSm90TmaGmmaRmemAWarpSpecializedILi2ENS5_IJNS4_1CILi1EEESB_SB_EEENS1_35KernelTmaWarpSpecializedCooperativeEEENS5_IJNSA_ILi256EEENSA_ILi128EEENSA_ILi64EEEEEENS_10tfloat32_tENS5_IJSB_llEEESJ_NS5_IJlSB_lEEENS4_8TiledMMAINS4_8MMA_AtomIJNS4_4SM904GMMA30MMA_64x128x8_F32TF32TF32_RS_TNILNSP_7ScaleInE1ELSR_1EEEEEENS4_6LayoutINS5_IJNSA_ILi2EEESB_SB_EEENS5_IJSB_NSA_ILi0EEESX_EEEEENS5_IJNS4_10UnderscoreES10_S10_EEEEENS4_13SM90_TMA_LOADENS4_14ComposedLayoutINS4_7SwizzleILi1ELi4ELi3EEENS4_18smem_ptr_flag_bitsILi32EEENSU_INS5_IJNSA_ILi8EEES19_EEENS5_IJSB_S19_EEEEEEENS4_9Copy_AtomIJNS4_39AutoVectorizingCopyWithAssumedAlignmentILi128EEESJ_EEENS4_8identityES13_NS14_INS15_ILi3ELi4ELi3EEES18_NSU_INS5_IJS19_NSA_ILi32EEEEEENS5_IJS1K_SB_EEEEEEEvS1I_EENS_8epilogue10collective6detail29Sm90TmaWarpSpecializedAdapterINS1R_15DefaultEpilogueISJ_SL_SL_NS1Q_6thread17LinearCombinationISJ_Li1EffLNS1V_9ScaleType4KindE0ELNS_15FloatRoundStyleE2ESJ_EENS1_15EpilogueDefaultEEEEEvvEEEEvNT_6ParamsE,@function
        .size           _ZN7cutlass13device_kernelINS_4gemm6kernel13GemmUniversalIN4cute5tupleIJiiiiEEENS1_10collective13CollectiveMmaINS1_39MainloopSm90TmaGmmaRmemAWarpSpecializedILi2ENS5_IJNS4_1CILi1EEESB_SB_EEENS1_35KernelTmaWarpSpecializedCooperativeEEENS5_IJNSA_ILi256EEENSA_ILi128EEENSA_ILi64EEEEEENS_10tfloat32_tENS5_IJSB_llEEESJ_NS5_IJlSB_lEEENS4_8TiledMMAINS4_8MMA_AtomIJNS4_4SM904GMMA30MMA_64x128x8_F32TF32TF32_RS_TNILNSP_7ScaleInE1ELSR_1EEEEEENS4_6LayoutINS5_IJNSA_ILi2EEESB_SB_EEENS5_IJSB_NSA_ILi0EEESX_EEEEENS5_IJNS4_10UnderscoreES10_S10_EEEEENS4_13SM90_TMA_LOADENS4_14ComposedLayoutINS4_7SwizzleILi1ELi4ELi3EEENS4_18smem_ptr_flag_bitsILi32EEENSU_INS5_IJNSA_ILi8EEES19_EEENS5_IJSB_S19_EEEEEEENS4_9Copy_AtomIJNS4_39AutoVectorizingCopyWithAssumedAlignmentILi128EEESJ_EEENS4_8identityES13_NS14_INS15_ILi3ELi4ELi3EEES18_NSU_INS5_IJS19_NSA_ILi32EEEEEENS5_IJS1K_SB_EEEEEEEvS1I_EENS_8epilogue10collective6detail29Sm90TmaWarpSpecializedAdapterINS1R_15DefaultEpilogueISJ_SL_SL_NS1Q_6thread17LinearCombinationISJ_Li1EffLNS1V_9ScaleType4KindE0ELNS_15FloatRoundStyleE2ESJ_EENS1_15EpilogueDefaultEEEEEvvEEEEvNT_6ParamsE,(.L_x_331 - _ZN7cutlass13device_kernelINS_4gemm6kernel13GemmUniversalIN4cute5tupleIJiiiiEEENS1_10collective13CollectiveMmaINS1_39MainloopSm90TmaGmmaRmemAWarpSpecializedILi2ENS5_IJNS4_1CILi1EEESB_SB_EEENS1_35KernelTmaWarpSpecializedCooperativeEEENS5_IJNSA_ILi256EEENSA_ILi128EEENSA_ILi64EEEEEENS_10tfloat32_tENS5_IJSB_llEEESJ_NS5_IJlSB_lEEENS4_8TiledMMAINS4_8MMA_AtomIJNS4_4SM904GMMA30MMA_64x128x8_F32TF32TF32_RS_TNILNSP_7ScaleInE1ELSR_1EEEEEENS4_6LayoutINS5_IJNSA_ILi2EEESB_SB_EEENS5_IJSB_NSA_ILi0EEESX_EEEEENS5_IJNS4_10UnderscoreES10_S10_EEEEENS4_13SM90_TMA_LOADENS4_14ComposedLayoutINS4_7SwizzleILi1ELi4ELi3EEENS4_18smem_ptr_flag_bitsILi32EEENSU_INS5_IJNSA_ILi8EEES19_EEENS5_IJSB_S19_EEEEEEENS4_9Copy_AtomIJNS4_39AutoVectorizingCopyWithAssumedAlignmentILi128EEESJ_EEENS4_8identityES13_NS14_INS15_ILi3ELi4ELi3EEES18_NSU_INS5_IJS19_NSA_ILi32EEEEEENS5_IJS1K_SB_EEEEEEEvS1I_EENS_8epilogue10collective6detail29Sm90TmaWarpSpecializedAdapterINS1R_15DefaultEpilogueISJ_SL_SL_NS1Q_6thread17LinearCombinationISJ_Li1EffLNS1V_9ScaleType4KindE0ELNS_15FloatRoundStyleE2ESJ_EENS1_15EpilogueDefaultEEEEEvvEEEEvNT_6ParamsE)
        .other          _ZN7cutlass13device_kernelINS_4gemm6kernel13GemmUniversalIN4cute5tupleIJiiiiEEENS1_10collective13CollectiveMmaINS1_39MainloopSm90TmaGmmaRmemAWarpSpecializedILi2ENS5_IJNS4_1CILi1EEESB_SB_EEENS1_35KernelTmaWarpSpecializedCooperativeEEENS5_IJNSA_ILi256EEENSA_ILi128EEENSA_ILi64EEEEEENS_10tfloat32_tENS5_IJSB_llEEESJ_NS5_IJlSB_lEEENS4_8TiledMMAINS4_8MMA_AtomIJNS4_4SM904GMMA30MMA_64x128x8_F32TF32TF32_RS_TNILNSP_7ScaleInE1ELSR_1EEEEEENS4_6LayoutINS5_IJNSA_ILi2EEESB_SB_EEENS5_IJSB_NSA_ILi0EEESX_EEEEENS5_IJNS4_10UnderscoreES10_S10_EEEEENS4_13SM90_TMA_LOADENS4_14ComposedLayoutINS4_7SwizzleILi1ELi4ELi3EEENS4_18smem_ptr_flag_bitsILi32EEENSU_INS5_IJNSA_ILi8EEES19_EEENS5_IJSB_S19_EEEEEEENS4_9Copy_AtomIJNS4_39AutoVectorizingCopyWithAssumedAlignmentILi128EEESJ_EEENS4_8identityES13_NS14_INS15_ILi3ELi4ELi3EEES18_NSU_INS5_IJS19_NSA_ILi32EEEEEENS5_IJS1K_SB_EEEEEEEvS1I_EENS_8epilogue10collective6detail29Sm90TmaWarpSpecializedAdapterINS1R_15DefaultEpilogueISJ_SL_SL_NS1Q_6thread17LinearCombinationISJ_Li1EffLNS1V_9ScaleType4KindE0ELNS_15FloatRoundStyleE2ESJ_EENS1_15EpilogueDefaultEEEEEvvEEEEvNT_6ParamsE,@"STO_CUDA_ENTRY STV_DEFAULT"
_ZN7cutlass13device_kernelINS_4gemm6kernel13GemmUniversalIN4cute5tupleIJiiiiEEENS1_10collective13CollectiveMmaINS1_39MainloopSm90TmaGmmaRmemAWarpSpecializedILi2ENS5_IJNS4_1CILi1EEESB_SB_EEENS1_35KernelTmaWarpSpecializedCooperativeEEENS5_IJNSA_ILi256EEENSA_ILi128EEENSA_ILi64EEEEEENS_10tfloat32_tENS5_IJSB_llEEESJ_NS5_IJlSB_lEEENS4_8TiledMMAINS4_8MMA_AtomIJNS4_4SM904GMMA30MMA_64x128x8_F32TF32TF32_RS_TNILNSP_7ScaleInE1ELSR_1EEEEEENS4_6LayoutINS5_IJNSA_ILi2EEESB_SB_EEENS5_IJSB_NSA_ILi0EEESX_EEEEENS5_IJNS4_10UnderscoreES10_S10_EEEEENS4_13SM90_TMA_LOADENS4_14ComposedLayoutINS4_7SwizzleILi1ELi4ELi3EEENS4_18smem_ptr_flag_bitsILi32EEENSU_INS5_IJNSA_ILi8EEES19_EEENS5_IJSB_S19_EEEEEEENS4_9Copy_AtomIJNS4_39AutoVectorizingCopyWithAssumedAlignmentILi128EEESJ_EEENS4_8identityES13_NS14_INS15_ILi3ELi4ELi3EEES18_NSU_INS5_IJS19_NSA_ILi32EEEEEENS5_IJS1K_SB_EEEEEEEvS1I_EENS_8epilogue10collective6detail29Sm90TmaWarpSpecializedAdapterINS1R_15DefaultEpilogueISJ_SL_SL_NS1Q_6thread17LinearCombinationISJ_Li1EffLNS1V_9ScaleType4KindE0ELNS_15FloatRoundStyleE2ESJ_EENS1_15EpilogueDefaultEEEEEvvEEEEvNT_6ParamsE:
[----:B------:R-:W0:Y:S02]  /*0000*/  LDC R1, c[0x0][0x28] ;  /* 0x00000a00ff017b82 */ /* 0x000e240000000800 */
[----:B0-----:R-:W-:Y:S01]  /*0010*/  VIADD R1, R1, 0xffffffb8 ;  /* 0xffffffb801017836 */ /* 0x001fe20000000000 */
[----:B------:R-:W0:Y:S01]  /*0020*/  S2R R2, SR_TID.X ;  /* 0x0000000000027919 */ /* 0x000e220000002100 */
[----:B------:R-:W-:Y:S01]  /*0030*/  ELECT P0, URZ, PT ;  /* 0x00000000003f782f */ /* 0x000fe20003800000 */
[----:B------:R-:W-:Y:S01]  /*0040*/  BSSY B0, `(.L_x_0) ;  /* 0x000000f000007945 */ /* 0x000fe20003800000 */
[--C-:B0-----:R-:W-:Y:S02]  /*0050*/  SHF.R.U32.HI R0, RZ, 0x5, R2.reuse ;  /* 0x00000005ff007819 */ /* 0x101fe40000011602 */
[----:B------:R-:W-:-:S03]  /*0060*/  SHF.R.U32.HI R19, RZ, 0x7, R2 ;  /* 0x00000007ff137819 */ /* 0x000fc60000011602 */
[----:B------:R-:W0:Y:S04]  /*0070*/  SHFL.IDX PT, R3, R0, RZ, 0x1f ;  /* 0x00001fff00037589 */ /* 0x000e2800000e0000 */
[----:B------:R1:W2:Y:S01]  /*0080*/  SHFL.IDX PT, R5, R19, RZ, 0x1f ;  /* 0x00001fff13057589 */ /* 0x0002a200000e0000 */
[----:B0-----:R-:W-:-:S13]  /*0090*/  ISETP.NE.OR P0, PT, R3, RZ, !P0 ;  /* 0x000000ff0300720c */ /* 0x001fda0004705670 */
[----:B-12---:R-:W-:Y:S05]  /*00a0*/  @P0 BRA `(.L_x_1) ;  /* 0x0000000000200947 */ /* 0x006fea0003800000 */
[----:B------:R-:W-:Y:S02]  /*00b0*/  ULDC.64 UR4, c[0x0][0x198] ;  /* 0x0000660000047ab9 */ /* 0x000fe40000000a00 */
[----:B------:R-:W-:Y:S02]  /*00c0*/  UIADD3 UR6, UP0, UR4, 0xf0, URZ ;  /* 0x000000f004067890 */ /* 0x000fe4000ff1e03f */
[----:B------:R-:W-:Y:S02]  /*00d0*/  UIADD3 UR4, UP1, UR4, 0x1f0, URZ ;  /* 0x000001f004047890 */ /* 0x000fe4000ff3e03f */
[----:B------:R-:W-:Y:S02]  /*00e0*/  UIADD3.X UR7, URZ, UR5, URZ, UP0, !UPT ;  /* 0x000000053f077290 */ /* 0x000fe400087fe43f */
[----:B------:R-:W-:-:S07]  /*00f0*/  UIADD3.X UR5, URZ, UR5, URZ, UP1, !UPT ;  /* 0x000000053f057290 */ /* 0x000fce0008ffe43f */
[----:B------:R0:W-:Y:S02]  /*0100*/  UTMACCTL.PF [UR6] ;  /* 0x00000000060079b9 */ /* 0x0001e40008040000 */
[----:B------:R0:W-:Y:S02]  /*0110*/  UTMACCTL.PF [UR4] ;  /* 0x00000000040079b9 */ /* 0x0001e40008040000 */
[----:B0-----:R-:W-:Y:S01]  /*0120*/  NOP ;  /* 0x0000000000007918 */ /* 0x001fe20000000000 */
.L_x_1:
[----:B------:R-:W-:Y:S05]  /*0130*/  BSYNC B0 ;  /* 0x0000000000007941 */ /* 0x000fea0003800000 */
.L_x_0:
[----:B------:R-:W0:Y:S02]  /*0140*/  SHFL.IDX PT, R2, R0, RZ, 0x1f ;  /* 0x00001fff00027589 */ /* 0x000e2400000e0000 */
[----:B0-----:R-:W-:-:S13]  /*0150*/  ISETP.NE.AND P0, PT, R2, RZ, PT ;  /* 0x000000ff0200720c */ /* 0x001fda0003f05270 */
[----:B------:R-:W-:Y:S05]  /*0160*/  @P0 BRA `(.L_x_2) ;  /* 0x0000000000480947 */ /* 0x000fea0003800000 */
[----:B------:R-:W0:Y:S01]  /*0170*/  S2UR UR8, SR_CgaCtaId ;  /* 0x00000000000879c3 */ /* 0x000e220000008800 */
[----:B------:R-:W-:Y:S01]  /*0180*/  UMOV UR4, 0x400 ;  /* 0x0000040000047882 */ /* 0x000fe20000000000 */
[----:B------:R-:W-:Y:S01]  /*0190*/  UMOV UR5, 0x1 ;  /* 0x0000000100057882 */ /* 0x000fe20000000000 */
[----:B------:R-:W-:Y:S01]  /*01a0*/  UMOV UR6, 0x100 ;  /* 0x0000010000067882 */ /* 0x000fe20000000000 */
[----:B------:R-:W-:Y:S01]  /*01b0*/  ELECT P0, URZ, PT ;  /* 0x00000000003f782f */ /* 0x000fe20003800000 */
[----:B------:R-:W-:-:S04]  /*01c0*/  UIADD3 UR6, -UR6, 0x100000, URZ ;  /* 0x0010000006067890 */ /* 0x000fc8000fffe13f */
[----:B------:R-:W-:Y:S02]  /*01d0*/  USHF.L.U32 UR7, UR6, 0xb, URZ ;  /* 0x0000000b06077899 */ /* 0x000fe4000800063f */
[----:B------:R-:W-:Y:S02]  /*01e0*/  USHF.L.U32 UR6, UR6, 0x1, URZ ;  /* 0x0000000106067899 */ /* 0x000fe4000800063f */
[----:B0-----:R-:W-:Y:S02]  /*01f0*/  ULEA UR8, UR8, UR4, 0x18 ;  /* 0x0000000408087291 */ /* 0x001fe4000f8ec03f */
[----:B------:R-:W-:-:S04]  /*0200*/  UIADD3 UR4, -UR5, 0x100000, URZ ;  /* 0x0010000005047890 */ /* 0x000fc8000fffe13f */
[----:B------:R-:W-:Y:S02]  /*0210*/  USHF.L.U32 UR5, UR4, 0xb, URZ ;  /* 0x0000000b04057899 */ /* 0x000fe4000800063f */
[----:B------:R-:W-:Y:S01]  /*0220*/  USHF.L.U32 UR4, UR4, 0x1, URZ ;  /* 0x0000000104047899 */ /* 0x000fe2000800063f */
[----:B------:R-:W0:Y:S11]  /*0230*/  FENCE.VIEW.ASYNC.S ;  /* 0x00000000000073c6 */ /* 0x000e360000000000 */
[----:B0-----:R0:W1:Y:S01]  /*0240*/  SYNCS.EXCH.64 URZ, [UR8], UR4 ;  /* 0x00000004083f75b2 */ /* 0x0010620008000100 */
[----:B------:R0:W2:Y:S01]  /*0250*/  SYNCS.EXCH.64 URZ, [UR8+0x10], UR6 ;  /* 0x00001006083f75b2 */ /* 0x0000a20008000100 */
[----:B------:R0:W3:Y:S01]  /*0260*/  SYNCS.EXCH.64 URZ, [UR8+0x8], UR4 ;  /* 0x00000804083f75b2 */ /* 0x0000e20008000100 */
[----:B------:R0:W4:Y:S01]  /*0270*/  SYNCS.EXCH.64 URZ, [UR8+0x18], UR6 ;  /* 0x00001806083f75b2 */ /* 0x0001220008000100 */
[----:B------:R-:W-:Y:S01]  /*0280*/  NOP ;  /* 0x0000000000007918 */ /* 0x000fe20000000000 */
.L_x_2:
[----:B------:R-:W5:Y:S01]  /*0290*/  SHFL.IDX PT, R0, R0, RZ, 0x1f ;  /* 0x00001fff00007589 */ /* 0x000f6200000e0000 */
[----:B------:R-:W1:Y:S01]  /*02a0*/  LDC R2, c[0x0][0x65c] ;  /* 0x00019700ff027b82 */ /* 0x000e620000000800 */
[----:B------:R-:W-:Y:S02]  /*02b0*/  ELECT P0, URZ, PT ;  /* 0x00000000003f782f */ /* 0x000fe40003800000 */
[----:B------:R-:W-:Y:S01]  /*02c0*/  SHF.R.S32.HI R6, RZ, 0x1f, R3 ;  /* 0x0000001fff067819 */ /* 0x000fe20000011403 */
[----:B------:R-:W2:Y:S01]  /*02d0*/  S2R R4, SR_CTAID.Y ;  /* 0x0000000000047919 */ /* 0x000ea20000002600 */
[----:B0-----:R-:W-:Y:S01]  /*02e0*/  UMOV UR4, 0x20 ;  /* 0x0000002000047882 */ /* 0x001fe20000000000 */
[C---:B------:R-:W-:Y:S01]  /*02f0*/  ISETP.NE.AND P2, PT, R5.reuse, RZ, PT ;  /* 0x000000ff0500720c */ /* 0x040fe20003f45270 */
[----:B------:R-:W-:Y:S01]  /*0300*/  VIADD R10, R5, 0xffffffff ;  /* 0xffffffff050a7836 */ /* 0x000fe20000000000 */
[----:B------:R-:W-:Y:S01]  /*0310*/  LEA.HI R6, R6, R3, RZ, 0x2 ;  /* 0x0000000306067211 */ /* 0x000fe200078f10ff */
[----:B------:R-:W-:Y:S01]  /*0320*/  NOP ;  /* 0x0000000000007918 */ /* 0x000fe20000000000 */
[----:B------:R-:W-:-:S02]  /*0330*/  NOP ;  /* 0x0000000000007918 */ /* 0x000fc40000000000 */
[----:B------:R-:W-:Y:S02]  /*0340*/  ISETP.GE.U32.AND P1, PT, R10, 0x2, PT ;  /* 0x000000020a00780c */ /* 0x000fe40003f26070 */
[----:B-----5:R-:W-:Y:S02]  /*0350*/  ISETP.NE.OR P0, PT, R0, RZ, !P0 ;  /* 0x000000ff0000720c */ /* 0x020fe40004705670 */
[----:B-1----:R-:W-:Y:S02]  /*0360*/  ISETP.NE.AND P3, PT, R2, 0x1, PT ;  /* 0x000000010200780c */ /* 0x002fe40003f65270 */
[----:B------:R-:W0:Y:S01]  /*0370*/  S2R R2, SR_CTAID.X ;  /* 0x0000000000027919 */ /* 0x000e220000002500 */
[----:B------:R-:W-:-:S05]  /*0380*/  LOP3.LUT R0, R6, 0xfffffffc, RZ, 0xc0, !PT ;  /* 0xfffffffc06007812 */ /* 0x000fca00078ec0ff */
[----:B------:R-:W-:Y:S02]  /*0390*/  IMAD.IADD R0, R3, 0x1, -R0 ;  /* 0x0000000103007824 */ /* 0x000fe400078e0a00 */
[----:B------:R-:W-:Y:S01]  /*03a0*/  IMAD.MOV.U32 R3, RZ, RZ, RZ ;  /* 0x000000ffff037224 */ /* 0x000fe200078e00ff */
[----:B------:R-:W-:Y:S01]  /*03b0*/  VOTEU.ALL UP0, P0 ;  /* 0x00000000003f7886 */ /* 0x000fe20000000000 */
[----:B------:R-:W-:Y:S01]  /*03c0*/  VOTEU.ALL UP1, P0 ;  /* 0x00000000003f7886 */ /* 0x000fe20000020000 */
[----:B------:R-:W0:Y:S01]  /*03d0*/  @P3 LDC R9, c[0x0][0x10] ;  /* 0x00000400ff093b82 */ /* 0x000e220000000800 */
[----:B--2---:R-:W-:Y:S02]  /*03e0*/  @P3 IMAD.MOV.U32 R6, RZ, RZ, R4 ;  /* 0x000000ffff063224 */ /* 0x004fe400078e0004 */
[----:B------:R-:W-:Y:S01]  /*03f0*/  @!UP0 UMOV UR6, 0x400 ;  /* 0x0000040000068882 */ /* 0x000fe20000000000 */
[----:B------:R-:W-:-:S04]  /*0400*/  @!UP0 UIADD3 UR4, -UR4, 0x100000, URZ ;  /* 0x0010000004048890 */ /* 0x000fc8000fffe13f */
[----:B------:R-:W-:Y:S02]  /*0410*/  @!UP0 USHF.L.U32 UR5, UR4, 0xb, URZ ;  /* 0x0000000b04058899 */ /* 0x000fe4000800063f */
[----:B------:R-:W-:Y:S01]  /*0420*/  @!UP0 USHF.L.U32 UR4, UR4, 0x1, URZ ;  /* 0x0000000104048899 */ /* 0x000fe2000800063f */
[----:B------:R-:W-:Y:S01]  /*0430*/  @P3 IMAD.MOV.U32 R7, RZ, RZ, RZ ;  /* 0x000000ffff073224 */ /* 0x000fe200078e00ff */
[----:B------:R-:W1:Y:S08]  /*0440*/  @!UP0 S2UR UR7, SR_CgaCtaId ;  /* 0x00000000000789c3 */ /* 0x000e700000008800 */
[----:B------:R-:W2:Y:S01]  /*0450*/  @!P3 LDC R11, c[0x0][0xc] ;  /* 0x00000300ff0bbb82 */ /* 0x000ea20000000800 */
[----:B0-----:R-:W-:-:S04]  /*0460*/  @P3 IMAD.WIDE.U32 R8, R2, R9, R6 ;  /* 0x0000000902083225 */ /* 0x001fc800078e0006 */
[----:B------:R-:W-:Y:S01]  /*0470*/  @P3 IMAD.MOV.U32 R12, RZ, RZ, R8 ;  /* 0x000000ffff0c3224 */ /* 0x000fe200078e0008 */
[----:B-1----:R-:W-:Y:S01]  /*0480*/  @!UP0 ULEA UR6, UR7, UR6, 0x18 ;  /* 0x0000000607068291 */ /* 0x002fe2000f8ec03f */
[----:B------:R-:W-:Y:S01]  /*0490*/  VOTEU.ALL UP0, P0 ;  /* 0x00000000003f7886 */ /* 0x000fe20000000000 */
[----:B------:R-:W-:-:S04]  /*04a0*/  ISETP.NE.AND P0, PT, R0, 0x3, PT ;  /* 0x000000030000780c */ /* 0x000fc80003f05270 */
[----:B------:R-:W-:Y:S01]  /*04b0*/  ISETP.EQ.OR P0, PT, R0, RZ, !P0 ;  /* 0x000000ff0000720c */ /* 0x000fe20004702670 */
[----:B--2---:R-:W-:-:S03]  /*04c0*/  @!P3 IMAD.WIDE.U32 R6, R11, R4, R2 ;  /* 0x000000040b06b225 */ /* 0x004fc600078e0002 */
[----:B------:R-:W-:Y:S01]  /*04d0*/  ISETP.EQ.AND P0, PT, R5, RZ, P0 ;  /* 0x000000ff0500720c */ /* 0x000fe20000702270 */
[----:B------:R-:W-:Y:S01]  /*04e0*/  @P3 IMAD.MOV.U32 R5, RZ, RZ, RZ ;  /* 0x000000ffff053224 */ /* 0x000fe200078e00ff */
[----:B------:R-:W0:Y:S02]  /*04f0*/  FENCE.VIEW.ASYNC.S ;  /* 0x00000000000073c6 */ /* 0x000e240000000000 */
[----:B0-----:R0:W3:Y:S01]  /*0500*/  @!UP0 SYNCS.EXCH.64 URZ, [UR6+0x30], UR4 ;  /* 0x00003004063f85b2 */ /* 0x0010e20008000100 */
[----:B------:R-:W-:Y:S02]  /*0510*/  @!P3 IMAD.MOV.U32 R12, RZ, RZ, R6 ;  /* 0x000000ffff0cb224 */ /* 0x000fe400078e0006 */
[----:B------:R-:W-:Y:S01]  /*0520*/  @P3 IMAD.IADD R20, R9, 0x1, R5 ;  /* 0x0000000109143824 */ /* 0x000fe200078e0205 */
[----:B------:R-:W-:Y:S01]  /*0530*/  SEL R5, RZ, 0x1, !P0 ;  /* 0x00000001ff057807 */ /* 0x000fe20004000000 */
[----:B------:R-:W-:Y:S01]  /*0540*/  @!P3 IMAD.MOV.U32 R20, RZ, RZ, R7 ;  /* 0x000000ffff14b224 */ /* 0x000fe200078e0007 */
[----:B------:R0:W-:Y:S02]  /*0550*/  STL [R1+0x1c], R12 ;  /* 0x00001c0c01007387 */ /* 0x0001e40000100800 */
[----:B------:R-:W-:-:S02]  /*0560*/  SEL R5, R5, 0x2, P1 ;  /* 0x0000000205057807 */ /* 0x000fc40000800000 */
[----:B------:R0:W-:Y:S04]  /*0570*/  STL [R1+0x18], R20 ;  /* 0x0000181401007387 */ /* 0x0001e80000100800 */
[----:B------:R0:W-:Y:S01]  /*0580*/  STL [R1+0x14], R5 ;  /* 0x0000140501007387 */ /* 0x0001e20000100800 */
[----:B------:R0:W3:Y:S01]  /*0590*/  @!UP1 SYNCS.EXCH.64 URZ, [UR6+0x38], UR4 ;  /* 0x00003804063f95b2 */ /* 0x0000e20008000100 */
[----:B------:R-:W-:Y:S01]  /*05a0*/  NOP ;  /* 0x0000000000007918 */ /* 0x000fe20000000000 */
[----:B---34-:R-:W-:Y:S06]  /*05b0*/  BAR.SYNC.DEFER_BLOCKING 0x0 ;  /* 0x0000000000007b1d */ /* 0x018fec0000010000 */
[----:B------:R-:W-:Y:S05]  /*05c0*/  @!P2 BRA `(.L_x_3) ;  /* 0x000000bc0088a947 */ /* 0x000fea0003800000 */
[----:B------:R-:W-:-:S13]  /*05d0*/  ISETP.GT.U32.AND P0, PT, R10, 0x1, PT ;  /* 0x000000010a00780c */ /* 0x000fda0003f04070 */
[----:B0-----:R-:W-:Y:S05]  /*05e0*/  @P0 EXIT ;  /* 0x000000000000094d */ /* 0x001fea0003800000 */
[----:B------:R-:W-:Y:S01]  /*05f0*/  ULDC.64 UR4, c[0x0][0x650] ;  /* 0x0001940000047ab9 */ /* 0x000fe20000000a00 */
[----:B------:R-:W-:Y:S01]  /*0600*/  PRMT R0, RZ, 0x7610, R0 ;  /* 0x00007610ff007816 */ /* 0x000fe20000000000 */
[----:B------:R-:W-:Y:S01]  /*0610*/  IMAD.MOV.U32 R18, RZ, RZ, -0x1 ;  /* 0xffffffffff127424 */ /* 0x000fe200078e00ff */
[----:B------:R-:W-:Y:S01]  /*0620*/  ISETP.GE.U32.AND P0, PT, R12, UR4, PT ;  /* 0x000000040c007c0c */ /* 0x000fe2000bf06070 */
[----:B------:R-:W-:Y:S02]  /*0630*/  IMAD.MOV.U32 R16, RZ, RZ, -0x1 ;  /* 0xffffffffff107424 */ /* 0x000fe400078e00ff */
[----:B------:R-:W-:Y:S01]  /*0640*/  IMAD.MOV.U32 R17, RZ, RZ, -0x1 ;  /* 0xffffffffff117424 */ /* 0x000fe200078e00ff */
[----:B------:R-:W-:-:S13]  /*0650*/  ISETP.GE.U32.AND.EX P0, PT, R20, UR5, PT, P0 ;  /* 0x0000000514007c0c */ /* 0x000fda000bf06100 */
[----:B------:R-:W-:Y:S05]  /*0660*/  @P0 BRA `(.L_x_4) ;  /* 0x0000000400640947 */ /* 0x000fea0003800000 */
[----:B------:R-:W0:Y:S01]  /*0670*/  LDC.64 R14, c[0x0][0x628] ;  /* 0x00018a00ff0e7b82 */ /* 0x000e220000000a00 */
[----:B------:R-:W-:Y:S02]  /*0680*/  IMAD.MOV.U32 R6, RZ, RZ, R12 ;  /* 0x000000ffff067224 */ /* 0x000fe400078e000c */
[----:B------:R-:W-:-:S05]  /*0690*/  IMAD.MOV.U32 R7, RZ, RZ, R20 ;  /* 0x000000ffff077224 */ /* 0x000fca00078e0014 */
[----:B------:R-:W1:Y:S08]  /*06a0*/  LDC R0, c[0x0][0x630] ;  /* 0x00018c00ff007b82 */ /* 0x000e700000000800 */
[----:B------:R-:W2:Y:S01]  /*06b0*/  LDC.64 R16, c[0x0][0x620] ;  /* 0x00018800ff107b82 */ /* 0x000ea20000000a00 */
[----:B0-----:R-:W-:-:S04]  /*06c0*/  ISETP.NE.U32.AND P0, PT, R14, RZ, PT ;  /* 0x000000ff0e00720c */ /* 0x001fc80003f05070 */
[----:B------:R-:W-:-:S13]  /*06d0*/  ISETP.NE.AND.EX P0, PT, R15, RZ, PT, P0 ;  /* 0x000000ff0f00720c */ /* 0x000fda0003f05300 */
[----:B-12---:R-:W-:Y:S05]  /*06e0*/  @!P0 BRA `(.L_x_5) ;  /* 0x0000000000288947 */ /* 0x006fea0003800000 */
[----:B------:R-:W0:Y:S02]  /*06f0*/  LDC R5, c[0x0][0x634] ;  /* 0x00018d00ff057b82 */ /* 0x000e240000000800 */
[----:B0-----:R-:W-:-:S05]  /*0700*/  IADD3 R5, P0, R12, R5, RZ ;  /* 0x000000050c057210 */ /* 0x001fca0007f1e0ff */
[----:B------:R-:W-:-:S04]  /*0710*/  IMAD.X R13, RZ, RZ, R20, P0 ;  /* 0x000000ffff0d7224 */ /* 0x000fc800000e0614 */
[----:B------:R-:W-:-:S04]  /*0720*/  IMAD.WIDE.U32 R6, R13, R14, RZ ;  /* 0x0000000e0d067225 */ /* 0x000fc800078e00ff */
[----:B------:R-:W-:-:S04]  /*0730*/  IMAD.WIDE.U32 R8, P0, R5, R15, R6 ;  /* 0x0000000f05087225 */ /* 0x000fc80007800006 */
[----:B------:R-:W-:-:S04]  /*0740*/  IMAD.WIDE.U32 R6, R5, R14, RZ ;  /* 0x0000000e05067225 */ /* 0x000fc800078e00ff */
[----:B------:R-:W-:Y:S01]  /*0750*/  IMAD.X R11, RZ, RZ, RZ, P0 ;  /* 0x000000ffff0b7224 */ /* 0x000fe200000e06ff */
[----:B------:R-:W-:Y:S01]  /*0760*/  IADD3 RZ, P0, R7, R8, RZ ;  /* 0x0000000807ff7210 */ /* 0x000fe20007f1e0ff */
[----:B------:R-:W-:-:S04]  /*0770*/  IMAD.MOV.U32 R10, RZ, RZ, R9 ;  /* 0x000000ffff0a7224 */ /* 0x000fc800078e0009 */
[----:B------:R-:W-:-:S08]  /*0780*/  IMAD.WIDE.U32.X R6, R13, R15, R10, P0 ;  /* 0x0000000f0d067225 */ /* 0x000fd000000e040a */
.L_x_5:
[-CC-:B------:R-:W-:Y:S01]  /*0790*/  SHF.R.U64 R22, R6, R0.reuse, R7.reuse ;  /* 0x0000000006167219 */ /* 0x180fe20000001207 */
[----:B------:R-:W0:Y:S01]  /*07a0*/  LDC R10, c[0x0][0x618] ;  /* 0x00018600ff0a7b82 */ /* 0x000e220000000800 */
[----:B------:R-:W-:Y:S01]  /*07b0*/  SHF.R.U32.HI R3, RZ, R0, R7 ;  /* 0x00000000ff037219 */ /* 0x000fe20000011607 */
[----:B------:R-:W-:Y:S01]  /*07c0*/  IMAD.MOV.U32 R7, RZ, RZ, R20 ;  /* 0x000000ffff077224 */ /* 0x000fe200078e0014 */
[----:B------:R-:W-:Y:S01]  /*07d0*/  IADD3 R5, P0, RZ, -R22, RZ ;  /* 0x80000016ff057210 */ /* 0x000fe20007f1e0ff */
[----:B------:R-:W-:Y:S01]  /*07e0*/  ULDC UR4, c[0x0][0x150] ;  /* 0x0000540000047ab9 */ /* 0x000fe20000000800 */
[----:B------:R-:W-:Y:S01]  /*07f0*/  I2FP.F32.U32 R0, R2 ;  /* 0x0000000200007245 */ /* 0x000fe20000201000 */
[----:B------:R-:W-:Y:S02]  /*0800*/  IMAD.MOV.U32 R6, RZ, RZ, R12 ;  /* 0x000000ffff067224 */ /* 0x000fe400078e000c */
[----:B------:R-:W1:Y:S01]  /*0810*/  LDC.64 R20, c[0x0][0x640] ;  /* 0x00019000ff147b82 */ /* 0x000e620000000a00 */
[----:B------:R-:W-:-:S02]  /*0820*/  IMAD.X R9, RZ, RZ, ~R3, P0 ;  /* 0x000000ffff097224 */ /* 0x000fc400000e0e03 */
[----:B------:R-:W-:Y:S01]  /*0830*/  FMUL R0, R0, UR4 ;  /* 0x0000000400007c20 */ /* 0x000fe20008400000 */
[----:B------:R-:W-:Y:S01]  /*0840*/  IMAD.WIDE.U32 R6, R5, R16, R6 ;  /* 0x0000001005067225 */ /* 0x000fe200078e0006 */
[----:B------:R-:W-:-:S03]  /*0850*/  ULDC UR4, c[0x0][0x154] ;  /* 0x0000550000047ab9 */ /* 0x000fc60000000800 */
[----:B------:R-:W-:Y:S01]  /*0860*/  IMAD R8, R9, R16, RZ ;  /* 0x0000001009087224 */ /* 0x000fe200078e02ff */
[----:B------:R-:W2:Y:S01]  /*0870*/  LDC R3, c[0x0][0x144] ;  /* 0x00005100ff037b82 */ /* 0x000ea20000000800 */
[----:B------:R-:W3:Y:S01]  /*0880*/  F2I.U32.TRUNC.NTZ R0, R0 ;  /* 0x0000000000007305 */ /* 0x000ee2000020f000 */
[----:B------:R-:W-:Y:S02]  /*0890*/  IMAD.MOV.U32 R9, RZ, RZ, -0x1 ;  /* 0xffffffffff097424 */ /* 0x000fe400078e00ff */
[----:B------:R-:W-:-:S04]  /*08a0*/  IMAD R5, R5, R17, R8 ;  /* 0x0000001105057224 */ /* 0x000fc800078e0208 */
[----:B------:R-:W4:Y:S01]  /*08b0*/  LDC R14, c[0x0][0x608] ;  /* 0x00018200ff0e7b82 */ /* 0x000f220000000800 */
[----:B------:R-:W-:Y:S01]  /*08c0*/  IMAD.IADD R7, R7, 0x1, R5 ;  /* 0x0000000107077824 */ /* 0x000fe200078e0205 */
[----:B------:R-:W-:-:S04]  /*08d0*/  I2FP.F32.U32 R5, R4 ;  /* 0x0000000400057245 */ /* 0x000fc80000201000 */
[-CC-:B0-----:R-:W-:Y:S02]  /*08e0*/  SHF.R.U64 R12, R6, R10.reuse, R7.reuse ;  /* 0x0000000a060c7219 */ /* 0x181fe40000001207 */
[----:B------:R-:W0:Y:S01]  /*08f0*/  LDC R8, c[0x0][0x658] ;  /* 0x00019600ff087b82 */ /* 0x000e220000000800 */
[----:B-1----:R-:W-:Y:S01]  /*0900*/  ISETP.NE.U32.AND P0, PT, R20, RZ, PT ;  /* 0x000000ff1400720c */ /* 0x002fe20003f05070 */
[----:B---3--:R-:W-:Y:S01]  /*0910*/  IMAD.MOV R6, RZ, RZ, -R0 ;  /* 0x000000ffff067224 */ /* 0x008fe200078e0a00 */
[----:B------:R-:W-:Y:S02]  /*0920*/  SHF.R.U32.HI R7, RZ, R10, R7 ;  /* 0x0000000aff077219 */ /* 0x000fe40000011607 */
[----:B------:R-:W-:-:S03]  /*0930*/  ISETP.NE.AND.EX P0, PT, R21, RZ, PT, P0 ;  /* 0x000000ff1500720c */ /* 0x000fc60003f05300 */
[----:B------:R-:W1:Y:S01]  /*0940*/  LDC R13, c[0x0][0x148] ;  /* 0x00005200ff0d7b82 */ /* 0x000e620000000800 */
[----:B--2---:R-:W-:Y:S02]  /*0950*/  IMAD R0, R3, R6, R2 ;  /* 0x0000000603007224 */ /* 0x004fe400078e0202 */
[----:B------:R-:W-:-:S04]  /*0960*/  FMUL R3, R5, UR4 ;  /* 0x0000000405037c20 */ /* 0x000fc80008400000 */
[----:B------:R2:W3:Y:S01]  /*0970*/  F2I.U32.TRUNC.NTZ R11, R3 ;  /* 0x00000003000b7305 */ /* 0x0004e2000020f000 */
[----:B------:R-:W1:Y:S01]  /*0980*/  LDC R17, c[0x0][0x600] ;  /* 0x00018000ff117b82 */ /* 0x000e620000000800 */
[-CC-:B----4-:R-:W-:Y:S02]  /*0990*/  SHF.R.U64 R25, R12, R14.reuse, R7.reuse ;  /* 0x0000000e0c197219 */ /* 0x190fe40000001207 */
[----:B------:R-:W-:Y:S01]  /*09a0*/  SHF.R.U32.HI R5, RZ, R14, R7 ;  /* 0x0000000eff057219 */ /* 0x000fe20000011607 */
[----:B------:R-:W-:-:S04]  /*09b0*/  IMAD.MOV.U32 R7, RZ, RZ, 0x1 ;  /* 0x00000001ff077424 */ /* 0x000fc800078e00ff */
[----:B------:R-:W4:Y:S01]  /*09c0*/  LDC R16, c[0x0][0x648] ;  /* 0x00019200ff107b82 */ /* 0x000f220000000800 */
[-C--:B0-----:R-:W-:Y:S02]  /*09d0*/  SHF.L.U32 R2, R9, R8.reuse, RZ ;  /* 0x0000000809027219 */ /* 0x081fe400000006ff */
[-CC-:B------:R-:W-:Y:S02]  /*09e0*/  SHF.R.U64 R14, R25, R8.reuse, R5.reuse ;  /* 0x00000008190e7219 */ /* 0x180fe40000001205 */
[----:B------:R-:W-:Y:S02]  /*09f0*/  SHF.R.U32.HI R15, RZ, R8, R5 ;  /* 0x00000008ff0f7219 */ /* 0x000fe40000011605 */
[----:B------:R-:W-:Y:S01]  /*0a00*/  LOP3.LUT R10, RZ, R2, RZ, 0x33, !PT ;  /* 0x00000002ff0a7212 */ /* 0x000fe200078e33ff */
[----:B------:R-:W0:Y:S01]  /*0a10*/  LDC R23, c[0x0][0x638] ;  /* 0x00018e00ff177b82 */ /* 0x000e220000000800 */
[----:B------:R-:W-:Y:S01]  /*0a20*/  SHF.L.U32 R5, R7, R8, RZ ;  /* 0x0000000807057219 */ /* 0x000fe200000006ff */
[----:B------:R-:W-:-:S02]  /*0a30*/  IMAD.MOV.U32 R2, RZ, RZ, R14 ;  /* 0x000000ffff027224 */ /* 0x000fc400078e000e */
[----:B--2---:R-:W-:-:S04]  /*0a40*/  IMAD.MOV.U32 R3, RZ, RZ, R15 ;  /* 0x000000ffff037224 */ /* 0x004fc800078e000f */
[----:B------:R-:W2:Y:S01]  /*0a50*/  LDC R18, c[0x0][0x610] ;  /* 0x00018400ff127b82 */ /* 0x000ea20000000800 */
[----:B---3--:R-:W-:Y:S05]  /*0a60*/  @!P0 BRA `(.L_x_6) ;  /* 0x0000000000288947 */ /* 0x008fea0003800000 */
[----:B------:R-:W3:Y:S02]  /*0a70*/  LDC R9, c[0x0][0x64c] ;  /* 0x00019300ff097b82 */ /* 0x000ee40000000800 */
[----:B---3--:R-:W-:-:S05]  /*0a80*/  IADD3 R9, P0, R14, R9, RZ ;  /* 0x000000090e097210 */ /* 0x008fca0007f1e0ff */
        /* <DEDUP_REMOVED lines=8> */
.L_x_6:
[----:B----4-:R-:W-:Y:S01]  /*0b10*/  SHF.R.U64 R2, R2, R16, R3 ;  /* 0x0000001002027219 */ /* 0x010fe20000001203 */
[----:B-1----:R-:W-:Y:S01]  /*0b20*/  VIADD R3, R17, 0xffffffff ;  /* 0xffffffff11037836 */ /* 0x002fe20000000000 */
[----:B------:R-:W-:Y:S01]  /*0b30*/  LOP3.LUT R10, R25, R10, RZ, 0xc0, !PT ;  /* 0x0000000a190a7212 */ /* 0x000fe200078ec0ff */
[----:B------:R-:W-:Y:S02]  /*0b40*/  IMAD.MOV R11, RZ, RZ, -R11 ;  /* 0x000000ffff0b7224 */ /* 0x000fe400078e0a0b */
[----:B------:R-:W-:Y:S01]  /*0b50*/  IMAD.MOV R6, RZ, RZ, -R2 ;  /* 0x000000ffff067224 */ /* 0x000fe200078e0a02 */
[----:B------:R-:W-:Y:S01]  /*0b60*/  LOP3.LUT R3, R12, R3, RZ, 0xc0, !PT ;  /* 0x000000030c037212 */ /* 0x000fe200078ec0ff */
[----:B------:R-:W-:Y:S02]  /*0b70*/  IMAD R5, R5, R2, R10 ;  /* 0x0000000205057224 */ /* 0x000fe400078e020a */
[----:B------:R-:W-:Y:S02]  /*0b80*/  @P3 IMAD R0, R13, R11, R4 ;  /* 0x0000000b0d003224 */ /* 0x000fe400078e0204 */
[----:B0-----:R-:W-:-:S02]  /*0b90*/  IMAD R2, R6, R23, R14 ;  /* 0x0000001706027224 */ /* 0x001fc400078e020e */
[----:B--2---:R-:W-:Y:S02]  /*0ba0*/  IMAD R18, R5, R18, R0 ;  /* 0x0000001205127224 */ /* 0x004fe400078e0200 */
[----:B------:R-:W-:Y:S02]  /*0bb0*/  IMAD R3, R2, R17, R3 ;  /* 0x0000001102037224 */ /* 0x000fe400078e0203 */
[----:B------:R-:W-:Y:S02]  /*0bc0*/  IMAD.MOV.U32 R0, RZ, RZ, 0x1 ;  /* 0x00000001ff007424 */ /* 0x000fe400078e00ff */
[----:B------:R-:W-:Y:S01]  /*0bd0*/  IMAD.MOV.U32 R17, RZ, RZ, R22 ;  /* 0x000000ffff117224 */ /* 0x000fe200078e0016 */
[----:B------:R-:W-:Y:S02]  /*0be0*/  SEL R16, R3, R18, !P3 ;  /* 0x0000001203107207 */ /* 0x000fe40005800000 */
[----:B------:R-:W-:-:S07]  /*0bf0*/  SEL R18, R18, R3, !P3 ;  /* 0x0000000312127207 */ /* 0x000fce0005800000 */
.L_x_4:
[----:B------:R-:W-:-:S08]  /*0c00*/  NOP ;  /* 0x0000000000007918 */ /* 0x000fd00000000000 */
[----:B------:R-:W0:Y:S02]  /*0c10*/  USETMAXREG.TRY_ALLOC.CTAPOOL UP0, 0xe8 ;  /* 0x000000e8000079c8 */ /* 0x000e240008000600 */
[----:B0-----:R-:W-:-:S13]  /*0c20*/  PLOP3.LUT P0, PT, PT, PT, UP0, 0x80, 0x0 ;  /* 0x000000000000781c */ /* 0x001fda0003f0f008 */
[----:B------:R-:W-:Y:S05]  /*0c30*/  @!P0 BRA `(.L_x_4) ;  /* 0xfffffffc00f08947 */ /* 0x000fea000383ffff */
[----:B------:R-:W-:Y:S01]  /*0c40*/  ULDC.64 UR4, c[0x0][0x598] ;  /* 0x0001660000047ab9 */ /* 0x000fe20000000a00 */
[----:B------:R-:W-:Y:S01]  /*0c50*/  ULDC.64 UR36, c[0x0][0x208] ;  /* 0x0000820000247ab9 */ /* 0x000fe20000000a00 */
[----:B------:R-:W-:-:S04]  /*0c60*/  ISETP.NE.U32.AND P0, PT, RZ, UR4, PT ;  /* 0x00000004ff007c0c */ /* 0x000fc8000bf05070 */
[----:B------:R-:W-:-:S13]  /*0c70*/  ISETP.NE.AND.EX P0, PT, RZ, UR5, PT, P0 ;  /* 0x00000005ff007c0c */ /* 0x000fda000bf05300 */
[----:B------:R-:W-:Y:S05]  /*0c80*/  @!P0 BRA `(.L_x_7) ;  /* 0x00000000001c8947 */ /* 0x000fea0003800000 */
[----:B------:R-:W0:Y:S02]  /*0c90*/  LDC.64 R2, c[0x0][0x598] ;  /* 0x00016600ff027b82 */ /* 0x000e240000000a00 */
[----:B0-----:R-:W2:Y:S02]  /*0ca0*/  LDG.E.64 R2, desc[UR36][R2.64] ;  /* 0x0000002402027981 */ /* 0x001ea4000c1e1b00 */
[----:B--2---:R-:W-:-:S04]  /*0cb0*/  ISETP.NE.U32.AND P0, PT, R2, RZ, PT ;  /* 0x000000ff0200720c */ /* 0x004fc80003f05070 */
[----:B------:R-:W-:-:S13]  /*0cc0*/  ISETP.NE.AND.EX P0, PT, R3, RZ, PT, P0 ;  /* 0x000000ff0300720c */ /* 0x000fda0003f05300 */
[----:B------:R-:W-:Y:S05]  /*0cd0*/  @!P0 BRA `(.L_x_7) ;  /* 0x0000000000088947 */ /* 0x000fea0003800000 */
[----:B------:R0:W5:Y:S01]  /*0ce0*/  LD.E R23, desc[UR36][R2.64] ;  /* 0x0000002402177980 */ /* 0x000162000c101900 */
[----:B------:R-:W-:Y:S05]  /*0cf0*/  BRA `(.L_x_8) ;  /* 0x0000000000247947 */ /* 0x000fea0003800000 */
.L_x_7:
[----:B------:R-:W-:Y:S02]  /*0d00*/  ULDC.64 UR4, c[0x0][0x588] ;  /* 0x0001620000047ab9 */ /* 0x000fe40000000a00 */
[----:B------:R-:W-:-:S04]  /*0d10*/  ISETP.NE.U32.AND P0, PT, RZ, UR4, PT ;  /* 0x00000004ff007c0c */ /* 0x000fc8000bf05070 */
[----:B------:R-:W-:-:S13]  /*0d20*/  ISETP.NE.AND.EX P0, PT, RZ, UR5, PT, P0 ;  /* 0x00000005ff007c0c */ /* 0x000fda000bf05300 */
[----:B------:R-:W-:Y:S05]  /*0d30*/  @!P0 BRA `(.L_x_9) ;  /* 0x00000000000c8947 */ /* 0x000fea0003800000 */
[----:B------:R-:W0:Y:S02]  /*0d40*/  LDC.64 R2, c[0x0][0x588] ;  /* 0x00016200ff027b82 */ /* 0x000e240000000a00 */
[----:B0-----:R1:W5:Y:S01]  /*0d50*/  LDG.E R23, desc[UR36][R2.64] ;  /* 0x0000002402177981 */ /* 0x001362000c1e1900 */
[----:B------:R-:W-:Y:S05]  /*0d60*/  BRA `(.L_x_8) ;  /* 0x0000000000087947 */ /* 0x000fea0003800000 */
.L_x_9:
[----:B------:R-:W-:Y:S02]  /*0d70*/  ULDC UR4, c[0x0][0x580] ;  /* 0x0001600000047ab9 */ /* 0x000fe40000000800 */
[----:B------:R-:W-:-:S07]  /*0d80*/  IMAD.U32 R23, RZ, RZ, UR4 ;  /* 0x00000004ff177e24 */ /* 0x000fce000f8e00ff */
.L_x_8:
[----:B------:R-:W-:Y:S02]  /*0d90*/  ULDC.64 UR4, c[0x0][0x5a0] ;  /* 0x0001680000047ab9 */ /* 0x000fe40000000a00 */
[----:B------:R-:W-:-:S04]  /*0da0*/  ISETP.NE.U32.AND P0, PT, RZ, UR4, PT ;  /* 0x00000004ff007c0c */ /* 0x000fc8000bf05070 */
[----:B------:R-:W-:-:S13]  /*0db0*/  ISETP.NE.AND.EX P0, PT, RZ, UR5, PT, P0 ;  /* 0x00000005ff007c0c */ /* 0x000fda000bf05300 */
[----:B------:R-:W-:Y:S05]  /*0dc0*/  @!P0 BRA `(.L_x_10) ;  /* 0x00000000001c8947 */ /* 0x000fea0003800000 */
[----:B01----:R-:W0:Y:S02]  /*0dd0*/  LDC.64 R2, c[0x0][0x5a0] ;  /* 0x00016800ff027b82 */ /* 0x003e240000000a00 */
[----:B0-----:R-:W2:Y:S02]  /*0de0*/  LDG.E.64 R2, desc[UR36][R2.64] ;  /* 0x0000002402027981 */ /* 0x001ea4000c1e1b00 */
[----:B--2---:R-:W-:-:S04]  /*0df0*/  ISETP.NE.U32.AND P0, PT, R2, RZ, PT ;  /* 0x000000ff0200720c */ /* 0x004fc80003f05070 */
[----:B------:R-:W-:-:S13]  /*0e00*/  ISETP.NE.AND.EX P0, PT, R3, RZ, PT, P0 ;  /* 0x000000ff0300720c */ /* 0x000fda0003f05300 */
[----:B------:R-:W-:Y:S05]  /*0e10*/  @!P0 BRA `(.L_x_10) ;  /* 0x0000000000088947 */ /* 0x000fea0003800000 */
[----:B------:R0:W5:Y:S01]  /*0e20*/  LD.E R22, desc[UR36][R2.64] ;  /* 0x0000002402167980 */ /* 0x000162000c101900 */
[----:B------:R-:W-:Y:S05]  /*0e30*/  BRA `(.L_x_11) ;  /* 0x0000000000247947 */ /* 0x000fea0003800000 */
.L_x_10:
[----:B------:R-:W-:Y:S02]  /*0e40*/  ULDC.64 UR4, c[0x0][0x590] ;  /* 0x0001640000047ab9 */ /* 0x000fe40000000a00 */
[----:B------:R-:W-:-:S04]  /*0e50*/  ISETP.NE.U32.AND P0, PT, RZ, UR4, PT ;  /* 0x00000004ff007c0c */ /* 0x000fc8000bf05070 */
[----:B------:R-:W-:-:S13]  /*0e60*/  ISETP.NE.AND.EX P0, PT, RZ, UR5, PT, P0 ;  /* 0x00000005ff007c0c */ /* 0x000fda000bf05300 */
[----:B------:R-:W-:Y:S05]  /*0e70*/  @!P0 BRA `(.L_x_12) ;  /* 0x00000000000c8947 */ /* 0x000fea0003800000 */
[----:B01----:R-:W0:Y:S02]  /*0e80*/  LDC.64 R2, c[0x0][0x590] ;  /* 0x00016400ff027b82 */ /* 0x003e240000000a00 */
[----:B0-----:R1:W5:Y:S01]  /*0e90*/  LDG.E R22, desc[UR36][R2.64] ;  /* 0x0000002402167981 */ /* 0x001362000c1e1900 */
[----:B------:R-:W-:Y:S05]  /*0ea0*/  BRA `(.L_x_11) ;  /* 0x0000000000087947 */ /* 0x000fea0003800000 */
.L_x_12:
[----:B------:R-:W-:Y:S02]  /*0eb0*/  ULDC UR4, c[0x0][0x584] ;  /* 0x0001610000047ab9 */ /* 0x000fe40000000800 */
[----:B------:R-:W-:-:S07]  /*0ec0*/  IMAD.U32 R22, RZ, RZ, UR4 ;  /* 0x00000004ff167e24 */ /* 0x000fce000f8e00ff */
.L_x_11:
[----:B------:R-:W-:-:S13]  /*0ed0*/  LOP3.LUT P0, RZ, R0, 0xff, RZ, 0xc0, !PT ;  /* 0x000000ff00ff7812 */ /* 0x000fda000780c0ff */
[----:B------:R-:W-:Y:S05]  /*0ee0*/  @!P0 EXIT ;  /* 0x000000000000894d */ /* 0x000fea0003800000 */
[----:B01----:R-:W2:Y:S01]  /*0ef0*/  LDL R2, [R1+0x14] ;  /* 0x0000140001027983 */ /* 0x003ea20000100800 */
[----:B------:R-:W-:Y:S01]  /*0f00*/  ULDC UR4, c[0x0][0x28c] ;  /* 0x0000a30000047ab9 */ /* 0x000fe20000000800 */
[----:B------:R-:W-:Y:S01]  /*0f10*/  UMOV UR38, URZ ;  /* 0x0000003f00267c82 */ /* 0x000fe20008000000 */
[----:B------:R-:W-:Y:S01]  /*0f20*/  UIADD3 UR4, UR4, 0x3f, URZ ;  /* 0x0000003f04047890 */ /* 0x000fe2000fffe03f */
[----:B------:R-:W-:-:S03]  /*0f30*/  UMOV UR39, URZ ;  /* 0x0000003f00277c82 */ /* 0x000fc60008000000 */
[----:B------:R-:W-:-:S04]  /*0f40*/  USHF.R.S32.HI UR5, URZ, 0x1f, UR4 ;  /* 0x0000001f3f057899 */ /* 0x000fc80008011404 */
[----:B------:R-:W-:-:S04]  /*0f50*/  ULEA.HI UR5, UR5, UR4, URZ, 0x6 ;  /* 0x0000000405057291 */ /* 0x000fc8000f8f303f */
[----:B------:R-:W-:Y:S01]  /*0f60*/  USHF.R.S32.HI UR40, URZ, 0x6, UR5 ;  /* 0x000000063f287899 */ /* 0x000fe20008011405 */
[----:B--2---:R-:W-:-:S11]  /*0f70*/  LOP3.LUT R168, R2, 0x1, RZ, 0xfc, !PT ;  /* 0x0000000102a87812 */ /* 0x004fd600078efcff */
.L_x_295:
[----:B------:R-:W0:Y:S01]  /*0f80*/  S2R R3, SR_CgaCtaId ;  /* 0x0000000000037919 */ /* 0x000e220000008800 */
[----:B------:R-:W-:-:S04]  /*0f90*/  MOV R0, 0x400 ;  /* 0x0000040000007802 */ /* 0x000fc80000000f00 */
[----:B0-----:R-:W-:-:S05]  /*0fa0*/  LEA R25, R3, R0, 0x18 ;  /* 0x0000000003197211 */ /* 0x001fca00078ec0ff */
[----:B------:R-:W-:-:S05]  /*0fb0*/  VIADD R0, R25, 0x800 ;  /* 0x0000080019007836 */ /* 0x000fca0000000000 */
[----:B------:R-:W-:-:S13]  /*0fc0*/  LOP3.LUT P0, RZ, R0, 0x9f, RZ, 0xc0, !PT ;  /* 0x0000009f00ff7812 */ /* 0x000fda000780c0ff */
[----:B-1-345:R-:W-:Y:S05]  /*0fd0*/  @!P0 BRA `(.L_x_13) ;  /* 0x0000000000408947 */ /* 0x03afea0003800000 */
[----:B------:R-:W-:Y:S01]  /*0fe0*/  MOV R0, 0x0 ;  /* 0x0000000000007802 */ /* 0x000fe20000000f00 */
[----:B------:R-:W-:Y:S01]  /*0ff0*/  ULDC.64 UR4, c[0x4][0x70] ;  /* 0x01001c0000047ab9 */ /* 0x000fe20000000a00 */
[----:B------:R-:W-:Y:S01]  /*1000*/  ULDC.64 UR6, c[0x4][0x8] ;  /* 0x0100020000067ab9 */ /* 0x000fe20000000a00 */
[----:B------:R-:W-:Y:S01]  /*1010*/  IMAD.U32 R4, RZ, RZ, UR4 ;  /* 0x00000004ff047e24 */ /* 0x000fe2000f8e00ff */
[----:B------:R0:W1:Y:S01]  /*1020*/  LDC.64 R2, c[0x4][R0] ;  /* 0x0100000000027b82 */ /* 0x0000620000000a00 */
[----:B------:R-:W-:Y:S01]  /*1030*/  IMAD.U32 R5, RZ, RZ, UR5 ;  /* 0x00000005ff057e24 */ /* 0x000fe2000f8e00ff */
[----:B------:R-:W-:Y:S01]  /*1040*/  ULDC.64 UR4, c[0x4][0x78] ;  /* 0x01001e0000047ab9 */ /* 0x000fe20000000a00 */
[----:B------:R-:W-:Y:S02]  /*1050*/  IMAD.U32 R10, RZ, RZ, UR6 ;  /* 0x00000006ff0a7e24 */ /* 0x000fe4000f8e00ff */
[----:B------:R-:W-:Y:S02]  /*1060*/  IMAD.U32 R6, RZ, RZ, UR4 ;  /* 0x00000004ff067e24 */ /* 0x000fe4000f8e00ff */
[----:B------:R-:W-:-:S02]  /*1070*/  IMAD.U32 R7, RZ, RZ, UR5 ;  /* 0x00000005ff077e24 */ /* 0x000fc4000f8e00ff */
[----:B------:R-:W-:Y:S02]  /*1080*/  IMAD.U32 R11, RZ, RZ, UR7 ;  /* 0x00000007ff0b7e24 */ /* 0x000fe4000f8e00ff */
[----:B------:R-:W-:Y:S02]  /*1090*/  IMAD.MOV.U32 R8, RZ, RZ, 0x70 ;  /* 0x00000070ff087424 */ /* 0x000fe400078e00ff */
[----:B------:R-:W-:Y:S02]  /*10a0*/  IMAD.MOV.U32 R12, RZ, RZ, 0x1 ;  /* 0x00000001ff0c7424 */ /* 0x000fe400078e00ff */
[----:B0-----:R-:W-:-:S07]  /*10b0*/  IMAD.MOV.U32 R13, RZ, RZ, RZ ;  /* 0x000000ffff0d7224 */ /* 0x001fce00078e00ff */
[----:B------:R-:W-:-:S07]  /*10c0*/  LEPC R20, `(.L_x_13) ;  /* 0x000000001014794e */ /* 0x000fce0000000000 */
[----:B-1---5:R-:W-:Y:S05]  /*10d0*/  CALL.ABS.NOINC R2 ;  /* 0x0000000002007343 */ /* 0x022fea0003c00000 */
.L_x_13:
[----:B------:R-:W-:-:S05]  /*10e0*/  VIADD R28, R25, 0x20800 ;  /* 0x00020800191c7836 */ /* 0x000fca0000000000 */
[----:B------:R-:W-:-:S13]  /*10f0*/  LOP3.LUT P0, RZ, R28, 0x3ff, RZ, 0xc0, !PT ;  /* 0x000003ff1cff7812 */ /* 0x000fda000780c0ff */
[----:B------:R-:W-:Y:S05]  /*1100*/  @!P0 BRA `(.L_x_14) ;  /* 0x00000000007c8947 */ /* 0x000fea0003800000 */
        /* <DEDUP_REMOVED lines=16> */
.L_x_15:
[----:B------:R-:W0:Y:S01]  /*1210*/  LDC.64 R2, c[0x4][R2] ;  /* 0x0100000002027b82 */ /* 0x000e220000000a00 */
[----:B------:R-:W-:Y:S01]  /*1220*/  ULDC.64 UR4, c[0x4][0x70] ;  /* 0x01001c0000047ab9 */ /* 0x000fe20000000a00 */
[----:B------:R-:W-:Y:S01]  /*1230*/  ULDC.64 UR6, c[0x4][0x10] ;  /* 0x0100040000067ab9 */ /* 0x000fe20000000a00 */
[----:B------:R-:W-:Y:S02]  /*1240*/  IMAD.U32 R4, RZ, RZ, UR4 ;  /* 0x00000004ff047e24 */ /* 0x000fe4000f8e00ff */
        /* <DEDUP_REMOVED lines=8> */
[----:B------:R-:W-:-:S07]  /*12d0*/  IMAD.MOV.U32 R13, RZ, RZ, RZ ;  /* 0x000000ffff0d7224 */ /* 0x000fce00078e00ff */
[----:B------:R-:W-:-:S07]  /*12e0*/  LEPC R20, `(.L_x_14) ;  /* 0x000000001014794e */ /* 0x000fce0000000000 */
[----:B0-----:R-:W-:Y:S05]  /*12f0*/  CALL.ABS.NOINC R2 ;  /* 0x0000000002007343 */ /* 0x001fea0003c00000 */
.L_x_14:
[----:B------:R-:W0:Y:S01]  /*1300*/  S2R R2, SR_TID.X ;  /* 0x0000000000027919 */ /* 0x000e220000002100 */
[----:B------:R-:W-:Y:S01]  /*1310*/  UMOV UR4, 0xffffffff ;  /* 0xffffffff00047882 */ /* 0x000fe20000000000 */
[----:B------:R-:W-:Y:S02]  /*1320*/  ISETP.NE.AND P0, PT, R168, 0x3, PT ;  /* 0x00000003a800780c */ /* 0x000fe40003f05270 */
[----:B0-----:R-:W-:-:S04]  /*1330*/  LOP3.LUT R13, R2, 0x80, RZ, 0xc0, !PT ;  /* 0x00000080020d7812 */ /* 0x001fc800078ec0ff */
[----:B------:R-:W-:Y:S01]  /*1340*/  SHF.R.U32.HI R13, RZ, 0x7, R13 ;  /* 0x00000007ff0d7819 */ /* 0x000fe2000001160d */
[----:B------:R-:W-:Y:S06]  /*1350*/  BRA.DIV UR4, `(.L_x_16) ;  /* 0x000000d604447947 */ /* 0x000fec000b800000 */
.L_x_321:
[----:B------:R-:W-:Y:S05]  /*1360*/  @!P0 BRA `(.L_x_17) ;  /* 0x0000000000048947 */ /* 0x000fea0003800000 */
[----:B------:R-:W-:Y:S01]  /*1370*/  BPT.TRAP 0x1 ;  /* 0x000000040000795c */ /* 0x000fe20000300000 */
.L_x_17:
[----:B------:R-:W-:Y:S02]  /*1380*/  IMAD.U32 R0, RZ, RZ, UR39 ;  /* 0x00000027ff007e24 */ /* 0x000fe4000f8e00ff */
[----:B------:R-:W-:Y:S02]  /*1390*/  IMAD.U32 R2, RZ, RZ, UR38 ;  /* 0x00000026ff027e24 */ /* 0x000fe4000f8e00ff */
[----:B------:R-:W-:-:S03]  /*13a0*/  IMAD R3, R0, 0x8, R25 ;  /* 0x0000000800037824 */ /* 0x000fc600078e0219 */
[----:B------:R-:W-:-:S04]  /*13b0*/  SHF.L.U32 R0, R2, 0x1f, RZ ;  /* 0x0000001f02007819 */ /* 0x000fc800000006ff */
[----:B------:R0:W1:Y:S01]  /*13c0*/  SYNCS.PHASECHK.TRANS64.TRYWAIT P1, [R3+URZ], R0 ;  /* 0x00000000030075a7 */ /* 0x000062000802017f */
[----:B------:R-:W-:Y:S05]  /*13d0*/  @!P0 BRA `(.L_x_18) ;  /* 0x0000000000048947 */ /* 0x000fea0003800000 */
[----:B------:R-:W-:Y:S01]  /*13e0*/  BPT.TRAP 0x1 ;  /* 0x000000040000795c */ /* 0x000fe20000300000 */
.L_x_18:
[----:B-1----:R-:W-:Y:S05]  /*13f0*/  @P1 BRA `(.L_x_19) ;  /* 0x0000000000081947 */ /* 0x002fea0003800000 */
[----:B------:R-:W1:Y:S02]  /*1400*/  SYNCS.PHASECHK.TRANS64.TRYWAIT P1, [R3+URZ], R0 ;  /* 0x00000000030075a7 */ /* 0x000e64000802017f */
[----:B-1----:R-:W-:Y:S05]  /*1410*/  @!P1 BRA `(.L_x_20) ;  /* 0x000000d400309947 */ /* 0x002fea0003800000 */
.L_x_19:
[----:B------:R-:W-:-:S04]  /*1420*/  UIADD3 UR4, UR39, 0x1, URZ ;  /* 0x0000000127047890 */ /* 0x000fc8000fffe03f */
[----:B------:R-:W-:Y:S02]  /*1430*/  UISETP.NE.AND UP0, UPT, UR4, 0x2, UPT ;  /* 0x000000020400788c */ /* 0x000fe4000bf05270 */
[----:B------:R-:W-:Y:S02]  /*1440*/  IMAD.U32 R2, RZ, RZ, UR4 ;  /* 0x00000004ff027e24 */ /* 0x000fe4000f8e00ff */
[----:B------:R-:W-:Y:S02]  /*1450*/  USEL UR4, URZ, 0x1, UP0 ;  /* 0x000000013f047887 */ /* 0x000fe40008000000 */
[----:B------:R-:W-:Y:S02]  /*1460*/  PLOP3.LUT P1, PT, PT, PT, UP0, 0x80, 0x0 ;  /* 0x000000000000781c */ /* 0x000fe40003f2f008 */
[----:B------:R-:W-:Y:S02]  /*1470*/  ULOP3.LUT UR4, UR38, UR4, URZ, 0x3c, !UPT ;  /* 0x0000000426047292 */ /* 0x000fe4000f8e3c3f */
[----:B------:R-:W-:-:S04]  /*1480*/  SEL R2, R2, RZ, P1 ;  /* 0x000000ff02027207 */ /* 0x000fc80000800000 */
[----:B------:R-:W-:Y:S01]  /*1490*/  IMAD.U32 R9, RZ, RZ, UR4 ;  /* 0x00000004ff097e24 */ /* 0x000fe2000f8e00ff */
[----:B------:R-:W-:Y:S06]  /*14a0*/  @!P0 BRA `(.L_x_21) ;  /* 0x0000000000048947 */ /* 0x000fec0003800000 */
[----:B------:R-:W-:Y:S01]  /*14b0*/  BPT.TRAP 0x1 ;  /* 0x000000040000795c */ /* 0x000fe20000300000 */
.L_x_21:
[----:B01----:R-:W0:Y:S01]  /*14c0*/  S2R R3, SR_TID.X ;  /* 0x0000000000037919 */ /* 0x003e220000002100 */
[----:B------:R-:W-:Y:S01]  /*14d0*/  USHF.L.U32 UR4, UR39, 0xe, URZ ;  /* 0x0000000e27047899 */ /* 0x000fe2000800063f */
[----:B------:R-:W-:Y:S01]  /*14e0*/  IMAD.MOV.U32 R10, RZ, RZ, 0x90 ;  /* 0x00000090ff0a7424 */ /* 0x000fe200078e00ff */
[----:B------:R-:W-:Y:S01]  /*14f0*/  SHF.L.U32 R13, R9, 0x1f, RZ ;  /* 0x0000001f090d7819 */ /* 0x000fe200000006ff */
[----:B------:R-:W-:Y:S02]  /*1500*/  IMAD R8, R2, 0x8, R25 ;  /* 0x0000000802087824 */ /* 0x000fe400078e0219 */
[----:B------:R-:W-:-:S05]  /*1510*/  IMAD.U32 R12, RZ, RZ, UR40 ;  /* 0x00000028ff0c7e24 */ /* 0x000fca000f8e00ff */
[----:B------:R-:W-:Y:S02]  /*1520*/  ISETP.NE.AND P2, PT, R12, 0x1, PT ;  /* 0x000000010c00780c */ /* 0x000fe40003f45270 */
[----:B0-----:R-:W-:Y:S01]  /*1530*/  SHF.R.U32.HI R0, RZ, 0x2, R3 ;  /* 0x00000002ff007819 */ /* 0x001fe20000011603 */
[C---:B------:R-:W-:Y:S02]  /*1540*/  IMAD.SHL.U32 R6, R3.reuse, 0x8, RZ ;  /* 0x0000000803067824 */ /* 0x040fe400078e00ff */
[----:B------:R-:W-:Y:S01]  /*1550*/  IMAD.SHL.U32 R7, R3, 0x20, RZ ;  /* 0x0000002003077824 */ /* 0x000fe200078e00ff */
[C---:B------:R-:W-:Y:S02]  /*1560*/  LOP3.LUT R5, R0.reuse, 0x3, RZ, 0xc0, !PT ;  /* 0x0000000300057812 */ /* 0x040fe400078ec0ff */
[----:B------:R-:W-:Y:S02]  /*1570*/  LOP3.LUT R4, R0, 0x4, RZ, 0xc0, !PT ;  /* 0x0000000400047812 */ /* 0x000fe400078ec0ff */
[----:B------:R-:W-:-:S02]  /*1580*/  LOP3.LUT R3, R6, 0x18, R5, 0xe2, !PT ;  /* 0x0000001806037812 */ /* 0x000fc400078ee205 */
[----:B------:R-:W-:Y:S02]  /*1590*/  LOP3.LUT R7, R7, 0x1c00, RZ, 0xc0, !PT ;  /* 0x00001c0007077812 */ /* 0x000fe400078ec0ff */
[----:B------:R-:W-:Y:S02]  /*15a0*/  LOP3.LUT R6, R3, R4, RZ, 0xfc, !PT ;  /* 0x0000000403067212 */ /* 0x000fe400078efcff */
[----:B------:R-:W-:Y:S02]  /*15b0*/  LOP3.LUT P1, RZ, R0, 0x4, RZ, 0xc0, !PT ;  /* 0x0000000400ff7812 */ /* 0x000fe4000782c0ff */
[----:B------:R-:W-:-:S04]  /*15c0*/  LOP3.LUT R3, R6, R7, RZ, 0xfc, !PT ;  /* 0x0000000706037212 */ /* 0x000fc800078efcff */
[----:B------:R-:W-:-:S05]  /*15d0*/  LOP3.LUT R6, R3, UR4, RZ, 0xfc, !PT ;  /* 0x0000000403067c12 */ /* 0x000fca000f8efcff */
[----:B------:R-:W-:Y:S01]  /*15e0*/  IMAD R11, R6, 0x4, R25 ;  /* 0x00000004060b7824 */ /* 0x000fe200078e0219 */
[----:B------:R-:W-:Y:S01]  /*15f0*/  SEL R6, R10, 0x70, !P1 ;  /* 0x000000700a067807 */ /* 0x000fe20004800000 */
[----:B------:R0:W1:Y:S06]  /*1600*/  SYNCS.PHASECHK.TRANS64.TRYWAIT P1, [R8+URZ], R13 ;  /* 0x0000000d080075a7 */ /* 0x00006c000802017f */
[----:B------:R-:W-:Y:S05]  /*1610*/  WARPSYNC.ALL ;  /* 0x0000000000007948 */ /* 0x000fea0003800000 */
[----:B------:R-:W-:Y:S01]  /*1620*/  IMAD.IADD R10, R11, 0x1, R6 ;  /* 0x000000010b0a7824 */ /* 0x000fe200078e0206 */
[----:B------:R-:W-:Y:S04]  /*1630*/  LDS R24, [R11+0x800] ;  /* 0x000800000b187984 */ /* 0x000fe80000000800 */
        /* <DEDUP_REMOVED lines=8> */
[----:B------:R-:W2:Y:S04]  /*16c0*/  LDS R27, [R10+0x1000] ;  /* 0x001000000a1b7984 */ /* 0x000ea80000000800 */
[----:B------:R-:W-:Y:S04]  /*16d0*/  LDS R154, [R10+0x8800] ;  /* 0x008800000a9a7984 */ /* 0x000fe80000000800 */
[----:B------:R-:W3:Y:S04]  /*16e0*/  LDS R155, [R10+0x9000] ;  /* 0x009000000a9b7984 */ /* 0x000ee80000000800 */
[----:B------:R-:W-:Y:S04]  /*16f0*/  LDS R158, [R10+0x900] ;  /* 0x000900000a9e7984 */ /* 0x000fe80000000800 */
[----:B------:R-:W4:Y:S04]  /*1700*/  LDS R159, [R10+0x1100] ;  /* 0x001100000a9f7984 */ /* 0x000f280000000800 */
[----:B------:R-:W-:Y:S04]  /*1710*/  LDS R162, [R10+0x8900] ;  /* 0x008900000aa27984 */ /* 0x000fe80000000800 */
[----:B------:R-:W0:Y:S01]  /*1720*/  LDS R163, [R10+0x9100] ;  /* 0x009100000aa37984 */ /* 0x000e220000000800 */
[----:B------:R-:W-:Y:S01]  /*1730*/  R2UR UR4, R28 ;  /* 0x000000001c0472ca */ /* 0x000fe200000e0000 */
[----:B--2---:R-:W-:Y:S01]  /*1740*/  WARPGROUP.ARRIVE ;  /* 0x00000000000079c5 */ /* 0x004fe20000000000 */
[----:B------:R-:W-:-:S02]  /*1750*/  UMOV UR7, 0x40000040 ;  /* 0x4000004000077882 */ /* 0x000fc40000000000 */
[----:B------:R-:W-:-:S09]  /*1760*/  UMOV UR11, UR7 ;  /* 0x00000007000b7c82 */ /* 0x000fd20008000000 */
[----:B------:R-:W-:-:S04]  /*1770*/  USHF.R.U32.HI UR4, URZ, 0x4, UR4 ;  /* 0x000000043f047899 */ /* 0x000fc80008011604 */
[----:B------:R-:W-:-:S04]  /*1780*/  ULOP3.LUT UR4, UR4, 0x3fff, URZ, 0xc0, !UPT ;  /* 0x00003fff04047892 */ /* 0x000fc8000f8ec03f */
[----:B------:R-:W-:-:S04]  /*1790*/  ULOP3.LUT UR4, UR4, 0x10000, URZ, 0xfc, !UPT ;  /* 0x0001000004047892 */ /* 0x000fc8000f8efc3f */
[----:B------:R-:W-:-:S04]  /*17a0*/  ULEA UR6, UR39, UR4, 0xb ;  /* 0x0000000427067291 */ /* 0x000fc8000f8e583f */
[----:B------:R-:W-:-:S03]  /*17b0*/  UIADD3 UR8, UR6, 0x2, URZ ;  /* 0x0000000206087890 */ /* 0x000fc6000fffe03f */
[----:B------:R-:W-:Y:S02]  /*17c0*/  UMOV UR10, UR6 ;  /* 0x00000006000a7c82 */ /* 0x000fe40008000000 */
[----:B------:R-:W-:Y:S01]  /*17d0*/  HGMMA.64x128x8.F32.TF32 R88, R24, gdesc[UR4], RZ, !UPT, gsb0 ;  /* 0x05e0000418587df0 */ /* 0x000fe2000c0028ff */
[----:B------:R-:W-:Y:S02]  /*17e0*/  UMOV UR7, 0x40000040 ;  /* 0x4000004000077882 */ /* 0x000fe40000000000 */
[----:B------:R-:W-:Y:S02]  /*17f0*/  WARPGROUP.DEPBAR.LE gsb0, 0x0 ;  /* 0x00008000000079c5 */ /* 0x000fe40000010000 */
[----:B---3--:R-:W-:-:S07]  /*1800*/  WARPGROUP.ARRIVE ;  /* 0x00000000000079c5 */ /* 0x008fce0000000000 */
[----:B------:R-:W-:Y:S01]  /*1810*/  HGMMA.64x128x8.F32.TF32 R24, R152, gdesc[UR8], RZ, !UPT, gsb0 ;  /* 0x05e0000898187df0 */ /* 0x000fe2000c0028ff */
[----:B------:R-:W-:Y:S01]  /*1820*/  UMOV UR10, UR8 ;  /* 0x00000008000a7c82 */ /* 0x000fe20008000000 */
[----:B------:R-:W-:Y:S01]  /*1830*/  UMOV UR11, 0x40000040 ;  /* 0x40000040000b7882 */ /* 0x000fe20000000000 */
[----:B------:R-:W-:Y:S01]  /*1840*/  UIADD3 UR8, UR6, 0x4, URZ ;  /* 0x0000000406087890 */ /* 0x000fe2000fffe03f */
[----:B------:R-:W-:Y:S02]  /*1850*/  WARPGROUP.DEPBAR.LE gsb0, 0x0 ;  /* 0x00008000000079c5 */ /* 0x000fe40000010000 */
[----:B----4-:R-:W-:-:S06]  /*1860*/  WARPGROUP.ARRIVE ;  /* 0x00000000000079c5 */ /* 0x010fcc0000000000 */
[----:B------:R-:W-:Y:S03]  /*1870*/  HGMMA.64x128x8.F32.TF32 R88, R156, gdesc[UR8], R88, gsb0 ;  /* 0x05e000089c587df0 */ /* 0x000fe60008002858 */
[----:B------:R-:W-:Y:S02]  /*1880*/  WARPGROUP.DEPBAR.LE gsb0, 0x0 ;  /* 0x00008000000079c5 */ /* 0x000fe40000010000 */
[----:B0-----:R-:W-:-:S07]  /*1890*/  WARPGROUP.ARRIVE ;  /* 0x00000000000079c5 */ /* 0x001fce0000000000 */
[----:B------:R-:W-:Y:S01]  /*18a0*/  HGMMA.64x128x8.F32.TF32 R24, R160, gdesc[UR8], R24, gsb0 ;  /* 0x05e00008a0187df0 */ /* 0x000fe20008002818 */
[----:B------:R-:W-:Y:S01]  /*18b0*/  UMOV UR10, UR8 ;  /* 0x00000008000a7c82 */ /* 0x000fe20008000000 */
[----:B------:R-:W-:Y:S01]  /*18c0*/  UMOV UR11, 0x40000040 ;  /* 0x40000040000b7882 */ /* 0x000fe20000000000 */
[----:B------:R-:W-:Y:S01]  /*18d0*/  UIADD3 UR8, UR6, 0x6, URZ ;  /* 0x0000000606087890 */ /* 0x000fe2000fffe03f */
[----:B------:R-:W-:Y:S02]  /*18e0*/  WARPGROUP.DEPBAR.LE gsb0, 0x0 ;  /* 0x00008000000079c5 */ /* 0x000fe40000010000 */
[----:B------:R-:W-:Y:S04]  /*18f0*/  LDS R152, [R11+0xa00] ;  /* 0x000a00000b987984 */ /* 0x000fe80000000800 */
[----:B------:R-:W-:Y:S04]  /*1900*/  LDS R153, [R11+0x1200] ;  /* 0x001200000b997984 */ /* 0x000fe80000000800 */
[----:B------:R-:W-:Y:S04]  /*1910*/  LDS R154, [R10+0xa00] ;  /* 0x000a00000a9a7984 */ /* 0x000fe80000000800 */
[----:B------:R-:W0:Y:S04]  /*1920*/  LDS R155, [R10+0x1200] ;  /* 0x001200000a9b7984 */ /* 0x000e280000000800 */
[----:B------:R-:W-:Y:S04]  /*1930*/  LDS R156, [R11+0x8a00] ;  /* 0x008a00000b9c7984 */ /* 0x000fe80000000800 */
[----:B------:R-:W-:Y:S04]  /*1940*/  LDS R157, [R11+0x9200] ;  /* 0x009200000b9d7984 */ /* 0x000fe80000000800 */
[----:B------:R-:W-:Y:S04]  /*1950*/  LDS R158, [R10+0x8a00] ;  /* 0x008a00000a9e7984 */ /* 0x000fe80000000800 */
[----:B------:R-:W2:Y:S01]  /*1960*/  LDS R159, [R10+0x9200] ;  /* 0x009200000a9f7984 */ /* 0x000ea20000000800 */
[----:B0-----:R-:W-:-:S06]  /*1970*/  WARPGROUP.ARRIVE ;  /* 0x00000000000079c5 */ /* 0x001fcc0000000000 */
[----:B------:R-:W-:Y:S03]  /*1980*/  HGMMA.64x128x8.F32.TF32 R88, R152, gdesc[UR8], R88, gsb0 ;  /* 0x05e0000898587df0 */ /* 0x000fe60008002858 */
[----:B------:R-:W-:Y:S02]  /*1990*/  WARPGROUP.DEPBAR.LE gsb0, 0x0 ;  /* 0x00008000000079c5 */ /* 0x000fe40000010000 */
[----:B--2---:R-:W-:-:S07]  /*19a0*/  WARPGROUP.ARRIVE ;  /* 0x00000000000079c5 */ /* 0x004fce0000000000 */
        /* <DEDUP_REMOVED lines=37> */
[----:B------:R-:W-:Y:S02]  /*1c00*/  UIADD3 UR8, UR6, 0x404, URZ ;  /* 0x0000040406087890 */ /* 0x000fe4000fffe03f */
        /* <DEDUP_REMOVED lines=30> */
[----:B------:R-:W-:Y:S03]  /*1df0*/  HGMMA.64x128x8.F32.TF32 R24, R156, gdesc[UR8], R24, gsb0 ;  /* 0x05e000089c187df0 */ /* 0x000fe60008002818 */
        /* <DEDUP_REMOVED lines=15> */
[----:B------:R-:W-:Y:S05]  /*1ef0*/  @!P2 BRA `(.L_x_22) ;  /* 0x00000018002ca947 */ /* 0x000fea0003800000 */
[----:B------:R-:W-:Y:S05]  /*1f00*/  @!P0 BRA `(.L_x_23) ;  /* 0x0000000000048947 */ /* 0x000fea0003800000 */
[----:B------:R-:W-:Y:S01]  /*1f10*/  BPT.TRAP 0x1 ;  /* 0x000000040000795c */ /* 0x000fe20000300000 */
.L_x_23:
[----:B-1----:R-:W-:Y:S05]  /*1f20*/  @P1 BRA `(.L_x_24) ;  /* 0x0000000000181947 */ /* 0x002fea0003800000 */
[----:B------:R-:W0:Y:S01]  /*1f30*/  S2UR UR6, SR_CgaCtaId ;  /* 0x00000000000679c3 */ /* 0x000e220000008800 */
[----:B------:R-:W-:Y:S02]  /*1f40*/  UMOV UR5, 0x400 ;  /* 0x0000040000057882 */ /* 0x000fe40000000000 */
[----:B0-----:R-:W-:-:S06]  /*1f50*/  ULEA UR5, UR6, UR5, 0x18 ;  /* 0x0000000506057291 */ /* 0x001fcc000f8ec03f */
[----:B------:R-:W-:-:S04]  /*1f60*/  LEA R8, R2, UR5, 0x3 ;  /* 0x0000000502087c11 */ /* 0x000fc8000f8e18ff */
[----:B------:R-:W0:Y:S02]  /*1f70*/  SYNCS.PHASECHK.TRANS64.TRYWAIT P1, [R8+URZ], R13 ;  /* 0x0000000d080075a7 */ /* 0x000e24000802017f */
[----:B0-----:R-:W-:Y:S05]  /*1f80*/  @!P1 BRA `(.L_x_25) ;  /* 0x000000c800689947 */ /* 0x001fea0003800000 */
.L_x_24:
[----:B------:R-:W1:Y:S01]  /*1f90*/  S2UR UR5, SR_CgaCtaId ;  /* 0x00000000000579c3 */ /* 0x000e620000008800 */
[----:B------:R-:W-:Y:S01]  /*1fa0*/  IMAD.SHL.U32 R10, R2, 0x4000, RZ ;  /* 0x00004000020a7824 */ /* 0x000fe200078e00ff */
[----:B------:R-:W-:-:S04]  /*1fb0*/  UMOV UR6, 0x400 ;  /* 0x0000040000067882 */ /* 0x000fc80000000000 */
[----:B0-----:R-:W-:Y:S02]  /*1fc0*/  LOP3.LUT R8, R10, R3, RZ, 0xfc, !PT ;  /* 0x000000030a087212 */ /* 0x001fe400078efcff */
[----:B------:R-:W0:Y:S01]  /*1fd0*/  LDC R12, c[0x0][0x28c] ;  /* 0x0000a300ff0c7b82 */ /* 0x000e220000000800 */
[----:B-1----:R-:W-:-:S03]  /*1fe0*/  ULEA UR6, UR5, UR6, 0x18 ;  /* 0x0000000605067291 */ /* 0x002fc6000f8ec03f */
[----:B------:R-:W-:-:S03]  /*1ff0*/  UMOV UR5, UR39 ;  /* 0x0000002700057c82 */ /* 0x000fc60008000000 */
[----:B------:R-:W-:Y:S02]  /*2000*/  LEA R11, R8, UR6, 0x2 ;  /* 0x00000006080b7c11 */ /* 0x000fe4000f8e10ff */
[----:B0-----:R-:W-:-:S03]  /*2010*/  ISETP.GE.AND P1, PT, R12, 0x81, PT ;  /* 0x000000810c00780c */ /* 0x001fc60003f26270 */
[----:B------:R-:W-:Y:S01]  /*2020*/  IMAD.IADD R8, R6, 0x1, R11 ;  /* 0x0000000106087824 */ /* 0x000fe200078e020b */
[----:B------:R0:W1:Y:S04]  /*2030*/  LDS R160, [R11+0x800] ;  /* 0x000800000ba07984 */ /* 0x0000680000000800 */
[----:B------:R0:W2:Y:S04]  /*2040*/  LDS R161, [R11+0x1000] ;  /* 0x001000000ba17984 */ /* 0x0000a80000000800 */
[----:B------:R0:W3:Y:S04]  /*2050*/  LDS R164, [R11+0x8800] ;  /* 0x008800000ba47984 */ /* 0x0000e80000000800 */
[----:B------:R0:W4:Y:S04]  /*2060*/  LDS R165, [R11+0x9000] ;  /* 0x009000000ba57984 */ /* 0x0001280000000800 */
[----:B------:R0:W0:Y:S04]  /*2070*/  LDS R162, [R8+0x800] ;  /* 0x0008000008a27984 */ /* 0x0000280000000800 */
[----:B------:R0:W0:Y:S04]  /*2080*/  LDS R163, [R8+0x1000] ;  /* 0x0010000008a37984 */ /* 0x0000280000000800 */
[----:B------:R0:W0:Y:S04]  /*2090*/  LDS R166, [R8+0x8800] ;  /* 0x0088000008a67984 */ /* 0x0000280000000800 */
[----:B------:R0:W0:Y:S01]  /*20a0*/  LDS R167, [R8+0x9000] ;  /* 0x0090000008a77984 */ /* 0x0000220000000800 */
[----:B------:R-:W-:Y:S05]  /*20b0*/  @!P1 BRA `(.L_x_26) ;  /* 0x0000000c00189947 */ /* 0x000fea0003800000 */
[----:B------:R-:W-:Y:S01]  /*20c0*/  R2UR UR8, R2 ;  /* 0x00000000020872ca */ /* 0x000fe200000e0000 */
[----:B------:R-:W-:-:S06]  /*20d0*/  UIADD3 UR5, UR40, -0x1, URZ ;  /* 0xffffffff28057890 */ /* 0x000fcc000fffe03f */
[----:B0-----:R-:W-:Y:S01]  /*20e0*/  IMAD.U32 R8, RZ, RZ, UR5 ;  /* 0x00000005ff087e24 */ /* 0x001fe2000f8e00ff */
[----:B------:R-:W-:-:S07]  /*20f0*/  UMOV UR5, UR39 ;  /* 0x0000002700057c82 */ /* 0x000fce0008000000 */
.L_x_34:
[----:B------:R-:W-:-:S04]  /*2100*/  UIADD3 UR6, UR8, 0x1, URZ ;  /* 0x0000000108067890 */ /* 0x000fc8000fffe03f */
[----:B------:R-:W-:-:S04]  /*2110*/  UISETP.NE.AND UP0, UPT, UR6, 0x2, UPT ;  /* 0x000000020600788c */ /* 0x000fc8000bf05270 */
[----:B------:R-:W-:Y:S02]  /*2120*/  USEL UR7, URZ, 0x1, UP0 ;  /* 0x000000013f077887 */ /* 0x000fe40008000000 */
[----:B------:R-:W-:-:S04]  /*2130*/  USEL UR6, UR6, URZ, UP0 ;  /* 0x0000003f06067287 */ /* 0x000fc80008000000 */
[----:B------:R-:W-:Y:S02]  /*2140*/  LOP3.LUT R9, R9, UR7, RZ, 0x3c, !PT ;  /* 0x0000000709097c12 */ /* 0x000fe4000f8e3cff */
[----:B------:R-:W-:Y:S01]  /*2150*/  IMAD.U32 R2, RZ, RZ, UR6 ;  /* 0x00000006ff027e24 */ /* 0x000fe2000f8e00ff */
[----:B0-----:R-:W-:Y:S06]  /*2160*/  @!P0 BRA `(.L_x_27) ;  /* 0x0000000000048947 */ /* 0x001fec0003800000 */
[----:B------:R-:W-:Y:S01]  /*2170*/  BPT.TRAP 0x1 ;  /* 0x000000040000795c */ /* 0x000fe20000300000 */
.L_x_27:
[----:B------:R-:W0:Y:S01]  /*2180*/  S2UR UR7, SR_CgaCtaId ;  /* 0x00000000000779c3 */ /* 0x000e220000008800 */
[----:B------:R-:W-:Y:S01]  /*2190*/  UMOV UR6, 0x400 ;  /* 0x0000040000067882 */ /* 0x000fe20000000000 */
[----:B------:R-:W-:Y:S01]  /*21a0*/  SHF.L.U32 R14, R9, 0x1f, RZ ;  /* 0x0000001f090e7819 */ /* 0x000fe200000006ff */
[----:B------:R-:W-:Y:S01]  /*21b0*/  ULEA UR10, UR8, UR4, 0xb ;  /* 0x00000004080a7291 */ /* 0x000fe2000f8e583f */
[----:B------:R-:W3:Y:S01]  /*21c0*/  S2R R10, SR_TID.X ;  /* 0x00000000000a7919 */ /* 0x000ee20000002100 */
[----:B------:R-:W-:Y:S01]  /*21d0*/  UMOV UR11, 0x40000040 ;  /* 0x40000040000b7882 */ /* 0x000fe20000000000 */
[----:B------:R-:W-:Y:S01]  /*21e0*/  IMAD.U32 R15, RZ, RZ, UR8 ;  /* 0x00000008ff0f7e24 */ /* 0x000fe2000f8e00ff */
[----:B------:R-:W-:Y:S01]  /*21f0*/  UMOV UR15, UR11 ;  /* 0x0000000b000f7c82 */ /* 0x000fe20008000000 */
[----:B------:R-:W-:Y:S02]  /*2200*/  UIADD3 UR8, UR10, 0x2, URZ ;  /* 0x000000020a087890 */ /* 0x000fe4000fffe03f */
[----:B------:R-:W-:Y:S01]  /*2210*/  UMOV UR14, UR10 ;  /* 0x0000000a000e7c82 */ /* 0x000fe20008000000 */
[----:B0-----:R-:W-:-:S06]  /*2220*/  ULEA UR6, UR7, UR6, 0x18 ;  /* 0x0000000607067291 */ /* 0x001fcc000f8ec03f */
[----:B------:R-:W-:-:S04]  /*2230*/  LEA R13, R2, UR6, 0x3 ;  /* 0x00000006020d7c11 */ /* 0x000fc8000f8e18ff */
[----:B------:R0:W0:Y:S01]  /*2240*/  SYNCS.PHASECHK.TRANS64.TRYWAIT P1, [R13+URZ], R14 ;  /* 0x0000000e0d0075a7 */ /* 0x000022000802017f */
[----:B-12---:R-:W-:Y:S01]  /*2250*/  WARPGROUP.ARRIVE ;  /* 0x00000000000079c5 */ /* 0x006fe20000000000 */
[C---:B---3--:R-:W-:Y:S01]  /*2260*/  IMAD.SHL.U32 R7, R10.reuse, 0x20, RZ ;  /* 0x000000200a077824 */ /* 0x048fe200078e00ff */
[----:B------:R-:W-:Y:S01]  /*2270*/  SHF.R.U32.HI R0, RZ, 0x2, R10 ;  /* 0x00000002ff007819 */ /* 0x000fe2000001160a */
[----:B------:R-:W-:-:S03]  /*2280*/  IMAD.SHL.U32 R10, R10, 0x8, RZ ;  /* 0x000000080a0a7824 */ /* 0x000fc600078e00ff */
[----:B------:R-:W-:Y:S01]  /*2290*/  HGMMA.64x128x8.F32.TF32 R88, R160, gdesc[UR8], R88, gsb0 ;  /* 0x05e00008a0587df0 */ /* 0x000fe20008002858 */
[----:B------:R-:W-:Y:S02]  /*22a0*/  LOP3.LUT R7, R7, 0x1c00, RZ, 0xc0, !PT ;  /* 0x00001c0007077812 */ /* 0x000fe400078ec0ff */
[C---:B------:R-:W-:Y:S02]  /*22b0*/  LOP3.LUT R4, R0.reuse, 0x4, RZ, 0xc0, !PT ;  /* 0x0000000400047812 */ /* 0x040fe400078ec0ff */
[----:B------:R-:W-:Y:S02]  /*22c0*/  LOP3.LUT R5, R0, 0x3, RZ, 0xc0, !PT ;  /* 0x0000000300057812 */ /* 0x000fe400078ec0ff */
[----:B------:R-:W-:-:S04]  /*22d0*/  LOP3.LUT R12, R7, R4, RZ, 0xfc, !PT ;  /* 0x00000004070c7212 */ /* 0x000fc800078efcff */
[----:B------:R-:W-:-:S04]  /*22e0*/  LOP3.LUT R11, R12, R5, RZ, 0xfc, !PT ;  /* 0x000000050c0b7212 */ /* 0x000fc800078efcff */
[----:B------:R-:W-:-:S05]  /*22f0*/  LOP3.LUT R10, R11, 0x18, R10, 0xf8, !PT ;  /* 0x000000180b0a7812 */ /* 0x000fca00078ef80a */
[----:B------:R-:W-:-:S05]  /*2300*/  IMAD R10, R15, 0x4000, R10 ;  /* 0x000040000f0a7824 */ /* 0x000fca00078e020a */
[----:B------:R-:W-:-:S05]  /*2310*/  LEA R11, R10, UR6, 0x2 ;  /* 0x000000060a0b7c11 */ /* 0x000fca000f8e10ff */
[----:B------:R-:W-:Y:S01]  /*2320*/  IMAD.IADD R10, R6, 0x1, R11 ;  /* 0x00000001060a7824 */ /* 0x000fe200078e020b */
[----:B------:R-:W-:Y:S02]  /*2330*/  WARPGROUP.DEPBAR.LE gsb0, 0x0 ;  /* 0x00008000000079c5 */ /* 0x000fe40000010000 */
[----:B----4-:R-:W-:-:S06]  /*2340*/  WARPGROUP.ARRIVE ;  /* 0x00000000000079c5 */ /* 0x010fcc0000000000 */
[----:B------:R-:W-:Y:S01]  /*2350*/  HGMMA.64x128x8.F32.TF32 R24, R164, gdesc[UR12], R24, gsb0 ;  /* 0x05e0000ca4187df0 */ /* 0x000fe20008002818 */
[----:B------:R-:W-:Y:S01]  /*2360*/  UMOV UR14, UR8 ;  /* 0x00000008000e7c82 */ /* 0x000fe20008000000 */
[----:B------:R-:W-:Y:S01]  /*2370*/  UMOV UR15, 0x40000040 ;  /* 0x40000040000f7882 */ /* 0x000fe20000000000 */
[----:B------:R-:W-:Y:S02]  /*2380*/  WARPGROUP.DEPBAR.LE gsb0, 0x0 ;  /* 0x00008000000079c5 */ /* 0x000fe40000010000 */
[----:B------:R-:W-:Y:S04]  /*2390*/  LDS R152, [R11+0x900] ;  /* 0x000900000b987984 */ /* 0x000fe80000000800 */
[----:B------:R-:W-:Y:S04]  /*23a0*/  LDS R153, [R11+0x1100] ;  /* 0x001100000b997984 */ /* 0x000fe80000000800 */
[----:B------:R-:W-:Y:S04]  /*23b0*/  LDS R154, [R10+0x900] ;  /* 0x000900000a9a7984 */ /* 0x000fe80000000800 */
[----:B------:R-:W1:Y:S04]  /*23c0*/  LDS R155, [R10+0x1100] ;  /* 0x001100000a9b7984 */ /* 0x000e680000000800 */
[----:B------:R-:W-:Y:S04]  /*23d0*/  LDS R156, [R11+0x8900] ;  /* 0x008900000b9c7984 */ /* 0x000fe80000000800 */
[----:B------:R-:W-:Y:S04]  /*23e0*/  LDS R157, [R11+0x9100] ;  /* 0x009100000b9d7984 */ /* 0x000fe80000000800 */
[----:B------:R-:W-:Y:S04]  /*23f0*/  LDS R158, [R10+0x8900] ;  /* 0x008900000a9e7984 */ /* 0x000fe80000000800 */
[----:B------:R-:W2:Y:S01]  /*2400*/  LDS R159, [R10+0x9100] ;  /* 0x009100000a9f7984 */ /* 0x000ea20000000800 */
[----:B-1----:R-:W-:-:S06]  /*2410*/  WARPGROUP.ARRIVE ;  /* 0x00000000000079c5 */ /* 0x002fcc0000000000 */
[----:B------:R-:W-:Y:S03]  /*2420*/  HGMMA.64x128x8.F32.TF32 R88, R152, gdesc[UR12], R88, gsb0 ;  /* 0x05e0000c98587df0 */ /* 0x000fe60008002858 */
[----:B------:R-:W-:Y:S02]  /*2430*/  WARPGROUP.DEPBAR.LE gsb0, 0x0 ;  /* 0x00008000000079c5 */ /* 0x000fe40000010000 */
[----:B--2---:R-:W-:-:S07]  /*2440*/  WARPGROUP.ARRIVE ;  /* 0x00000000000079c5 */ /* 0x004fce0000000000 */
[----:B------:R-:W-:Y:S03]  /*2450*/  HGMMA.64x128x8.F32.TF32 R24, R156, gdesc[UR12], R24, gsb0 ;  /* 0x05e0000c9c187df0 */ /* 0x000fe60008002818 */
[----:B------:R-:W-:Y:S02]  /*2460*/  WARPGROUP.DEPBAR.LE gsb0, 0x0 ;  /* 0x00008000000079c5 */ /* 0x000fe40000010000 */
[----:B------:R1:W2:Y:S04]  /*2470*/  LDS R152, [R11+0xa00] ;  /* 0x000a00000b987984 */ /* 0x0002a80000000800 */
[----:B------:R1:W3:Y:S04]  /*2480*/  LDS R153, [R11+0x1200] ;  /* 0x001200000b997984 */ /* 0x0002e80000000800 */
[----:B------:R1:W4:Y:S04]  /*2490*/  LDS R156, [R11+0x8a00] ;  /* 0x008a00000b9c7984 */ /* 0x0003280000000800 */
[----:B------:R1:W0:Y:S04]  /*24a0*/  LDS R157, [R11+0x9200] ;  /* 0x009200000b9d7984 */ /* 0x0002280000000800 */
[----:B------:R1:W0:Y:S04]  /*24b0*/  LDS R154, [R10+0xa00] ;  /* 0x000a00000a9a7984 */ /* 0x0002280000000800 */
[----:B------:R1:W0:Y:S04]  /*24c0*/  LDS R155, [R10+0x1200] ;  /* 0x001200000a9b7984 */ /* 0x0002280000000800 */
[----:B------:R1:W0:Y:S04]  /*24d0*/  LDS R158, [R10+0x8a00] ;  /* 0x008a00000a9e7984 */ /* 0x0002280000000800 */
[----:B------:R1:W0:Y:S01]  /*24e0*/  LDS R159, [R10+0x9200] ;  /* 0x009200000a9f7984 */ /* 0x0002220000000800 */
[----:B------:R-:W-:Y:S05]  /*24f0*/  @!P0 BRA `(.L_x_28) ;  /* 0x0000000000048947 */ /* 0x000fea0003800000 */
[----:B------:R-:W-:Y:S01]  /*2500*/  BPT.TRAP 0x1 ;  /* 0x000000040000795c */ /* 0x000fe20000300000 */
.L_x_28:
[----:B------:R-:W2:Y:S01]  /*2510*/  LDL R12, [R1+0x14] ;  /* 0x00001400010c7983 */ /* 0x000ea20000100800 */
[----:B------:R-:W-:-:S04]  /*2520*/  ULEA UR7, UR5, UR6, 0x3 ;  /* 0x0000000605077291 */ /* 0x000fc8000f8e183f */
[----:B------:R-:W-:-:S04]  /*2530*/  UIADD3 UR7, UR7, 0x10, URZ ;  /* 0x0000001007077890 */ /* 0x000fc8000fffe03f */
[----:B------:R-:W-:-:S09]  /*2540*/  UPRMT UR7, URZ, 0x654, UR7 ;  /* 0x000006543f077896 */ /* 0x000fd20008000007 */
[----:B------:R-:W-:Y:S01]  /*2550*/  SYNCS.ARRIVE.TRANS64.RED.A1T0 RZ, [UR7], RZ ;  /* 0x000000ffffff79a7 */ /* 0x000fe20008100407 */
[----:B--2---:R-:W-:-:S13]  /*2560*/  ISETP.GT.U32.AND P2, PT, R12, 0x1, PT ;  /* 0x000000010c00780c */ /* 0x004fda0003f44070 */
[----:B------:R-:W-:Y:S05]  /*2570*/  @P2 BRA `(.L_x_29) ;  /* 0x0000000000042947 */ /* 0x000fea0003800000 */
[----:B------:R-:W-:Y:S01]  /*2580*/  BPT.TRAP 0x1 ;  /* 0x000000040000795c */ /* 0x000fe20000300000 */
.L_x_29:
[----:B------:R-:W-:Y:S01]  /*2590*/  UIADD3 UR8, UR10, 0x4, URZ ;  /* 0x000000040a087890 */ /* 0x000fe2000fffe03f */
[----:B0--3--:R-:W-:Y:S01]  /*25a0*/  WARPGROUP.ARRIVE ;  /* 0x00000000000079c5 */ /* 0x009fe20000000000 */
[----:B------:R-:W-:Y:S01]  /*25b0*/  UMOV UR15, 0x40000040 ;  /* 0x40000040000f7882 */ /* 0x000fe20000000000 */
[----:B------:R-:W-:-:S04]  /*25c0*/  UIADD3 UR5, UR5, 0x1, URZ ;  /* 0x0000000105057890 */ /* 0x000fc8000fffe03f */
[----:B------:R-:W-:Y:S01]  /*25d0*/  UMOV UR14, UR8 ;  /* 0x00000008000e7c82 */ /* 0x000fe20008000000 */
[----:B------:R-:W-:Y:S01]  /*25e0*/  UIADD3 UR8, UR10, 0x6, URZ ;  /* 0x000000060a087890 */ /* 0x000fe2000fffe03f */
[----:B------:R-:W-:Y:S01]  /*25f0*/  HGMMA.64x128x8.F32.TF32 R88, R152, gdesc[UR12], R88, gsb0 ;  /* 0x05e0000c98587df0 */ /* 0x000fe20008002858 */
[----:B------:R-:W-:-:S04]  /*2600*/  UISETP.NE.AND UP0, UPT, UR5, 0x2, UPT ;  /* 0x000000020500788c */ /* 0x000fc8000bf05270 */
[----:B------:R-:W-:Y:S01]  /*2610*/  USEL UR5, UR5, URZ, UP0 ;  /* 0x0000003f05057287 */ /* 0x000fe20008000000 */
[----:B------:R-:W-:Y:S02]  /*2620*/  WARPGROUP.DEPBAR.LE gsb0, 0x0 ;  /* 0x00008000000079c5 */ /* 0x000fe40000010000 */
[----:B----4-:R-:W-:-:S06]  /*2630*/  WARPGROUP.ARRIVE ;  /* 0x00000000000079c5 */ /* 0x010fcc0000000000 */
        /* <DEDUP_REMOVED lines=79> */
.L_x_30:
[----:B01----:R-:W-:Y:S01]  /*2b30*/  IMAD.SHL.U32 R10, R2, 0x4000, RZ ;  /* 0x00004000020a7824 */ /* 0x003fe200078e00ff */
[----:B------:R-:W-:Y:S04]  /*2b40*/  BSSY B0, `(.L_x_31) ;  /* 0x0000006000007945 */ /* 0x000fe80003800000 */
[----:B------:R-:W-:-:S04]  /*2b50*/  LOP3.LUT R11, R10, R3, RZ, 0xfc, !PT ;  /* 0x000000030a0b7212 */ /* 0x000fc800078efcff */
[----:B------:R-:W-:Y:S01]  /*2b60*/  LEA R11, R11, UR6, 0x2 ;  /* 0x000000060b0b7c11 */ /* 0x000fe2000f8e10ff */
[----:B------:R-:W-:Y:S06]  /*2b70*/  @P1 BRA `(.L_x_32) ;  /* 0x0000000000081947 */ /* 0x000fec0003800000 */
[----:B------:R-:W0:Y:S02]  /*2b80*/  SYNCS.PHASECHK.TRANS64.TRYWAIT P1, [R13+URZ], R14 ;  /* 0x0000000e0d0075a7 */ /* 0x000e24000802017f */
[----:B0-----:R-:W-:Y:S05]  /*2b90*/  @!P1 BRA `(.L_x_33) ;  /* 0x000000bc00789947 */ /* 0x001fea0003800000 */
.L_x_32:
[----:B------:R-:W-:Y:S05]  /*2ba0*/  BSYNC B0 ;  /* 0x0000000000007941 */ /* 0x000fea0003800000 */
.L_x_31:
[----:B------:R-:W-:Y:S01]  /*2bb0*/  IMAD.IADD R12, R6, 0x1, R11 ;  /* 0x00000001060c7824 */ /* 0x000fe200078e020b */
[----:B------:R1:W0:Y:S01]  /*2bc0*/  LDS R160, [R11+0x800] ;  /* 0x000800000ba07984 */ /* 0x0002220000000800 */
[----:B------:R-:W-:Y:S05]  /*2bd0*/  WARPSYNC.ALL ;  /* 0x0000000000007948 */ /* 0x000fea0003800000 */
[----:B------:R1:W0:Y:S04]  /*2be0*/  LDS R161, [R11+0x1000] ;  /* 0x001000000ba17984 */ /* 0x0002280000000800 */
[----:B------:R1:W0:Y:S04]  /*2bf0*/  LDS R164, [R11+0x8800] ;  /* 0x008800000ba47984 */ /* 0x0002280000000800 */
[----:B------:R1:W0:Y:S04]  /*2c00*/  LDS R165, [R11+0x9000] ;  /* 0x009000000ba57984 */ /* 0x0002280000000800 */
[----:B------:R1:W0:Y:S04]  /*2c10*/  LDS R162, [R12+0x800] ;  /* 0x000800000ca27984 */ /* 0x0002280000000800 */
[----:B------:R1:W0:Y:S04]  /*2c20*/  LDS R163, [R12+0x1000] ;  /* 0x001000000ca37984 */ /* 0x0002280000000800 */
[----:B------:R1:W0:Y:S04]  /*2c30*/  LDS R166, [R12+0x8800] ;  /* 0x008800000ca67984 */ /* 0x0002280000000800 */
[----:B------:R1:W0:Y:S01]  /*2c40*/  LDS R167, [R12+0x9000] ;  /* 0x009000000ca77984 */ /* 0x0002220000000800 */
[----:B------:R-:W-:Y:S01]  /*2c50*/  UIADD3 UR8, UR10, 0x406, URZ ;  /* 0x000004060a087890 */ /* 0x000fe2000fffe03f */
[----:B--23--:R-:W-:Y:S01]  /*2c60*/  WARPGROUP.ARRIVE ;  /* 0x00000000000079c5 */ /* 0x00cfe20000000000 */
[----:B------:R-:W-:Y:S01]  /*2c70*/  UMOV UR11, 0x40000040 ;  /* 0x40000040000b7882 */ /* 0x000fe20000000000 */
[C---:B------:R-:W-:Y:S01]  /*2c80*/  ISETP.GT.AND P1, PT, R8.reuse, 0x2, PT ;  /* 0x000000020800780c */ /* 0x040fe20003f24270 */
[----:B------:R-:W-:-:S03]  /*2c90*/  VIADD R8, R8, 0xffffffff ;  /* 0xffffffff08087836 */ /* 0x000fc60000000000 */
[----:B------:R-:W-:Y:S01]  /*2ca0*/  UMOV UR10, UR8 ;  /* 0x00000008000a7c82 */ /* 0x000fe20008000000 */
[----:B------:R-:W-:-:S13]  /*2cb0*/  R2UR UR8, R2 ;  /* 0x00000000020872ca */ /* 0x000fda00000e0000 */
[----:B------:R-:W-:Y:S03]  /*2cc0*/  HGMMA.64x128x8.F32.TF32 R88, R152, gdesc[UR8], R88, gsb0 ;  /* 0x05e0000898587df0 */ /* 0x000fe60008002858 */
[----:B------:R-:W-:Y:S02]  /*2cd0*/  WARPGROUP.DEPBAR.LE gsb0, 0x0 ;  /* 0x00008000000079c5 */ /* 0x000fe40000010000 */
[----:B----4-:R-:W-:-:S07]  /*2ce0*/  WARPGROUP.ARRIVE ;  /* 0x00000000000079c5 */ /* 0x010fce0000000000 */
[----:B------:R-:W-:Y:S03]  /*2cf0*/  HGMMA.64x128x8.F32.TF32 R24, R156, gdesc[UR8], R24, gsb0 ;  /* 0x05e000089c187df0 */ /* 0x000fe60008002818 */
[----:B------:R-:W-:Y:S02]  /*2d00*/  WARPGROUP.DEPBAR.LE gsb0, 0x0 ;  /* 0x00008000000079c5 */ /* 0x000fe40000010000 */
[----:B-1----:R-:W-:Y:S05]  /*2d10*/  @P1 BRA `(.L_x_34) ;  /* 0xfffffff000f81947 */ /* 0x002fea000383ffff */
.L_x_26:
[----:B------:R-:W-:Y:S01]  /*2d20*/  IMAD.MOV.U32 R3, RZ, RZ, 0x40000040 ;  /* 0x40000040ff037424 */ /* 0x000fe200078e00ff */
[----:B------:R-:W-:Y:S01]  /*2d30*/  LEA R2, R2, UR4, 0xb ;  /* 0x0000000402027c11 */ /* 0x000fe2000f8e58ff */
[----:B012---:R-:W-:-:S06]  /*2d40*/  WARPGROUP.ARRIVE ;  /* 0x00000000000079c5 */ /* 0x007fcc0000000000 */
[----:B------:R-:W0:Y:S01]  /*2d50*/  S2R R11, SR_TID.X ;  /* 0x00000000000b7919 */ /* 0x000e220000002100 */
[----:B------:R-:W-:Y:S02]  /*2d60*/  LOP3.LUT R5, R5, R7, R4, 0xfe, !PT ;  /* 0x0000000705057212 */ /* 0x000fe400078efe04 */
[C---:B------:R-:W-:Y:S02]  /*2d70*/  R2UR UR10, R2.reuse ;  /* 0x00000000020a72ca */ /* 0x040fe400000e0000 */
[C---:B------:R-:W-:Y:S02]  /*2d80*/  R2UR UR11, R3.reuse ;  /* 0x00000000030b72ca */ /* 0x040fe400000e0000 */
[----:B------:R-:W-:Y:S02]  /*2d90*/  R2UR UR14, R2 ;  /* 0x00000000020e72ca */ /* 0x000fe400000e0000 */
[----:B------:R-:W-:-:S09]  /*2da0*/  R2UR UR15, R3 ;  /* 0x00000000030f72ca */ /* 0x000fd200000e0000 */
[----:B------:R-:W-:Y:S01]  /*2db0*/  HGMMA.64x128x8.F32.TF32 R88, R160, gdesc[UR8], R88, gsb0 ;  /* 0x05e00008a0587df0 */ /* 0x000fe20008002858 */
[----:B0-----:R-:W-:-:S05]  /*2dc0*/  IMAD.SHL.U32 R4, R11, 0x8, RZ ;  /* 0x000000080b047824 */ /* 0x001fca00078e00ff */
[----:B------:R-:W-:Y:S01]  /*2dd0*/  LOP3.LUT R5, R5, 0x18, R4, 0xf8, !PT ;  /* 0x0000001805057812 */ /* 0x000fe200078ef804 */
[----:B------:R-:W-:-:S04]  /*2de0*/  VIADD R4, R2, 0x2 ;  /* 0x0000000202047836 */ /* 0x000fc80000000000 */
[----:B------:R-:W-:Y:S01]  /*2df0*/  IMAD.IADD R10, R5, 0x1, R10 ;  /* 0x00000001050a7824 */ /* 0x000fe200078e020a */
[----:B------:R-:W-:Y:S01]  /*2e00*/  R2UR UR10, R4 ;  /* 0x00000000040a72ca */ /* 0x000fe200000e0000 */
[----:B------:R-:W-:-:S03]  /*2e10*/  IMAD.MOV.U32 R5, RZ, RZ, 0x40000040 ;  /* 0x40000040ff057424 */ /* 0x000fc600078e00ff */
[----:B------:R-:W-:Y:S02]  /*2e20*/  LEA R7, R10, UR6, 0x2 ;  /* 0x000000060a077c11 */ /* 0x000fe4000f8e10ff */
[----:B------:R-:W-:-:S03]  /*2e30*/  R2UR UR11, R5 ;  /* 0x00000000050b72ca */ /* 0x000fc600000e0000 */
[----:B------:R-:W-:Y:S01]  /*2e40*/  IMAD.IADD R6, R6, 0x1, R7 ;  /* 0x0000000106067824 */ /* 0x000fe200078e0207 */
[----:B------:R-:W-:Y:S02]  /*2e50*/  WARPGROUP.DEPBAR.LE gsb0, 0x0 ;  /* 0x00008000000079c5 */ /* 0x000fe40000010000 */
[----:B---34-:R-:W-:-:S06]  /*2e60*/  WARPGROUP.ARRIVE ;  /* 0x00000000000079c5 */ /* 0x018fcc0000000000 */
[----:B------:R-:W-:Y:S01]  /*2e70*/  HGMMA.64x128x8.F32.TF32 R24, R164, gdesc[UR12], R24, gsb0 ;  /* 0x05e0000ca4187df0 */ /* 0x000fe20008002818 */
[----:B------:R-:W-:Y:S02]  /*2e80*/  R2UR UR14, R4 ;  /* 0x00000000040e72ca */ /* 0x000fe400000e0000 */
[----:B------:R-:W-:Y:S01]  /*2e90*/  R2UR UR15, R5 ;  /* 0x00000000050f72ca */ /* 0x000fe200000e0000 */
        /* <DEDUP_REMOVED lines=8> */
[----:B------:R-:W1:Y:S01]  /*2f20*/  LDS R159, [R6+0x9100] ;  /* 0x00910000069f7984 */ /* 0x000e620000000800 */
[----:B0-----:R-:W-:-:S06]  /*2f30*/  WARPGROUP.ARRIVE ;  /* 0x00000000000079c5 */ /* 0x001fcc0000000000 */
[----:B------:R-:W-:Y:S03]  /*2f40*/  HGMMA.64x128x8.F32.TF32 R88, R152, gdesc[UR8], R88, gsb0 ;  /* 0x05e0000898587df0 */ /* 0x000fe60008002858 */
[----:B------:R-:W-:Y:S02]  /*2f50*/  WARPGROUP.DEPBAR.LE gsb0, 0x0 ;  /* 0x00008000000079c5 */ /* 0x000fe40000010000 */
[----:B-1----:R-:W-:-:S07]  /*2f60*/  WARPGROUP.ARRIVE ;  /* 0x00000000000079c5 */ /* 0x002fce0000000000 */
[----:B------:R-:W-:Y:S03]  /*2f70*/  HGMMA.64x128x8.F32.TF32 R24, R156, gdesc[UR12], R24, gsb0 ;  /* 0x05e0000c9c187df0 */ /* 0x000fe60008002818 */
[----:B------:R-:W-:Y:S02]  /*2f80*/  WARPGROUP.DEPBAR.LE gsb0, 0x0 ;  /* 0x00008000000079c5 */ /* 0x000fe40000010000 */
        /* <DEDUP_REMOVED lines=9> */
[----:B------:R-:W-:Y:S01]  /*3020*/  BPT.TRAP 0x1 ;  /* 0x000000040000795c */ /* 0x000fe20000300000 */
.L_x_35:
        /* <DEDUP_REMOVED lines=8> */
.L_x_36:
[----:B------:R-:W-:Y:S01]  /*30b0*/  VIADD R4, R2, 0x4 ;  /* 0x0000000402047836 */ /* 0x000fe20000000000 */
[----:B01----:R-:W-:Y:S01]  /*30c0*/  WARPGROUP.ARRIVE ;  /* 0x00000000000079c5 */ /* 0x003fe20000000000 */
[----:B------:R-:W-:Y:S02]  /*30d0*/  IMAD.MOV.U32 R5, RZ, RZ, 0x40000040 ;  /* 0x40000040ff057424 */ /* 0x000fe400078e00ff */
[----:B------:R-:W-:Y:S01]  /*30e0*/  IMAD.MOV.U32 R3, RZ, RZ, 0x40000040 ;  /* 0x40000040ff037424 */ /* 0x000fe200078e00ff */
[C---:B------:R-:W-:Y:S02]  /*30f0*/  R2UR UR6, R4.reuse ;  /* 0x00000000040672ca */ /* 0x040fe400000e0000 */
[C---:B------:R-:W-:Y:S02]  /*3100*/  R2UR UR7, R5.reuse ;  /* 0x00000000050772ca */ /* 0x040fe400000e0000 */
[----:B------:R-:W-:Y:S01]  /*3110*/  R2UR UR10, R4 ;  /* 0x00000000040a72ca */ /* 0x000fe200000e0000 */
[----:B------:R-:W-:Y:S01]  /*3120*/  VIADD R4, R2, 0x6 ;  /* 0x0000000602047836 */ /* 0x000fe20000000000 */
[----:B------:R-:W-:Y:S01]  /*3130*/  R2UR UR11, R5 ;  /* 0x00000000050b72ca */ /* 0x000fe200000e0000 */
[----:B------:R-:W-:-:S08]  /*3140*/  IMAD.MOV.U32 R5, RZ, RZ, 0x40000040 ;  /* 0x40000040ff057424 */ /* 0x000fd000078e00ff */
[----:B------:R-:W-:Y:S01]  /*3150*/  HGMMA.64x128x8.F32.TF32 R88, R156, gdesc[UR4], R88, gsb0 ;  /* 0x05e000049c587df0 */ /* 0x000fe20008002858 */
[----:B------:R-:W-:Y:S02]  /*3160*/  R2UR UR6, R4 ;  /* 0x00000000040672ca */ /* 0x000fe400000e0000 */
[----:B------:R-:W-:Y:S01]  /*3170*/  R2UR UR7, R5 ;  /* 0x00000000050772ca */ /* 0x000fe200000e0000 */
[----:B------:R-:W-:Y:S02]  /*3180*/  WARPGROUP.DEPBAR.LE gsb0, 0x0 ;  /* 0x00008000000079c5 */ /* 0x000fe40000010000 */
[----:B---34-:R-:W-:-:S06]  /*3190*/  WARPGROUP.ARRIVE ;  /* 0x00000000000079c5 */ /* 0x018fcc0000000000 */
[----:B------:R-:W-:Y:S01]  /*31a0*/  HGMMA.64x128x8.F32.TF32 R24, R152, gdesc[UR8], R24, gsb0 ;  /* 0x05e0000898187df0 */ /* 0x000fe20008002818 */
[----:B------:R-:W-:Y:S01]  /*31b0*/  R2UR UR10, R4 ;  /* 0x00000000040a72ca */ /* 0x000fe200000e0000 */
[----:B------:R-:W-:Y:S01]  /*31c0*/  VIADD R4, R2, 0x400 ;  /* 0x0000040002047836 */ /* 0x000fe20000000000 */
[----:B------:R-:W-:Y:S01]  /*31d0*/  R2UR UR11, R5 ;  /* 0x00000000050b72ca */ /* 0x000fe200000e0000 */
[----:B------:R-:W-:Y:S01]  /*31e0*/  IMAD.MOV.U32 R5, RZ, RZ, 0x40000040 ;  /* 0x40000040ff057424 */ /* 0x000fe200078e00ff */
        /* <DEDUP_REMOVED lines=10> */
[----:B------:R-:W-:Y:S01]  /*3290*/  HGMMA.64x128x8.F32.TF32 R88, R152, gdesc[UR4], R88, gsb0 ;  /* 0x05e0000498587df0 */ /* 0x000fe20008002858 */
[----:B------:R-:W-:Y:S02]  /*32a0*/  R2UR UR6, R4 ;  /* 0x00000000040672ca */ /* 0x000fe400000e0000 */
[----:B------:R-:W-:Y:S01]  /*32b0*/  R2UR UR7, R5 ;  /* 0x00000000050772ca */ /* 0x000fe200000e0000 */
[----:B------:R-:W-:Y:S02]  /*32c0*/  WARPGROUP.DEPBAR.LE gsb0, 0x0 ;  /* 0x00008000000079c5 */ /* 0x000fe40000010000 */
[----:B-1----:R-:W-:-:S06]  /*32d0*/  WARPGROUP.ARRIVE ;  /* 0x00000000000079c5 */ /* 0x002fcc0000000000 */
        /* <DEDUP_REMOVED lines=22> */
[C---:B------:R-:W-:Y:S01]  /*3440*/  VIADD R4, R2.reuse, 0x404 ;  /* 0x0000040402047836 */ /* 0x040fe20000000000 */
[----:B------:R-:W-:Y:S01]  /*3450*/  R2UR UR11, R5 ;  /* 0x00000000050b72ca */ /* 0x000fe200000e0000 */
[----:B------:R-:W-:Y:S02]  /*3460*/  IMAD.MOV.U32 R5, RZ, RZ, 0x40000040 ;  /* 0x40000040ff057424 */ /* 0x000fe400078e00ff */
[----:B------:R-:W-:Y:S01]  /*3470*/  VIADD R2, R2, 0x406 ;  /* 0x0000040602027836 */ /* 0x000fe20000000000 */
        /* <DEDUP_REMOVED lines=51> */
.L_x_22:
[----:B------:R-:W-:Y:S05]  /*37b0*/  @!P0 BRA `(.L_x_37) ;  /* 0x0000000000048947 */ /* 0x000fea0003800000 */
[----:B------:R-:W-:Y:S01]  /*37c0*/  BPT.TRAP 0x1 ;  /* 0x000000040000795c */ /* 0x000fe20000300000 */
.L_x_37:
[----:B------:R-:W2:Y:S01]  /*37d0*/  LDL R2, [R1+0x14] ;  /* 0x0000140001027983 */ /* 0x000ea20000100800 */
[----:B------:R-:W0:Y:S01]  /*37e0*/  S2UR UR6, SR_CgaCtaId ;  /* 0x00000000000679c3 */ /* 0x000e220000008800 */
[----:B------:R-:W-:Y:S01]  /*37f0*/  UIADD3 UR39, UR40, UR39, URZ ;  /* 0x0000002728277290 */ /* 0x000fe2000fffe03f */
[----:B------:R-:W-:-:S03]  /*3800*/  UMOV UR5, 0x400 ;  /* 0x0000040000057882 */ /* 0x000fc60000000000 */
[----:B------:R-:W-:-:S04]  /*3810*/  ULEA UR4, UR39, 0x8, 0x3 ;  /* 0x0000000827047891 */ /* 0x000fc8000f8e183f */
[----:B------:R-:W-:Y:S02]  /*3820*/  ULOP3.LUT UR4, UR4, 0x8, URZ, 0xc0, !UPT ;  /* 0x0000000804047892 */ /* 0x000fe4000f8ec03f */
[----:B0-----:R-:W-:-:S04]  /*3830*/  ULEA UR5, UR6, UR5, 0x18 ;  /* 0x0000000506057291 */ /* 0x001fc8000f8ec03f */
[----:B------:R-:W-:-:S04]  /*3840*/  UIADD3 UR4, UR5, 0x10, UR4 ;  /* 0x0000001005047890 */ /* 0x000fc8000fffe004 */
[----:B------:R-:W-:-:S09]  /*3850*/  UPRMT UR4, URZ, 0x654, UR4 ;  /* 0x000006543f047896 */ /* 0x000fd20008000004 */
[----:B------:R-:W-:Y:S01]  /*3860*/  SYNCS.ARRIVE.TRANS64.RED.A1T0 RZ, [UR4], RZ ;  /* 0x000000ffffff79a7 */ /* 0x000fe20008100404 */
[----:B--2---:R-:W-:-:S13]  /*3870*/  ISETP.GT.U32.AND P0, PT, R2, 0x1, PT ;  /* 0x000000010200780c */ /* 0x004fda0003f04070 */
[----:B------:R-:W-:Y:S05]  /*3880*/  @P0 BRA `(.L_x_38) ;  /* 0x0000000000040947 */ /* 0x000fea0003800000 */
[----:B------:R-:W-:Y:S01]  /*3890*/  BPT.TRAP 0x1 ;  /* 0x000000040000795c */ /* 0x000fe20000300000 */
.L_x_38:
[----:B------:R-:W0:Y:S01]  /*38a0*/  S2R R7, SR_TID.X ;  /* 0x0000000000077919 */ /* 0x000e220000002100 */
[----:B------:R-:W2:Y:S01]  /*38b0*/  LDC R6, c[0x0][0x288] ;  /* 0x0000a200ff067b82 */ /* 0x000ea20000000800 */
[----:B------:R-:W-:Y:S01]  /*38c0*/  LOP3.LUT R2, R19, 0x1, RZ, 0xc0, !PT ;  /* 0x0000000113027812 */ /* 0x000fe200078ec0ff */
[----:B------:R-:W-:Y:S01]  /*38d0*/  IMAD.SHL.U32 R11, R16, 0x80, RZ ;  /* 0x00000080100b7824 */ /* 0x000fe200078e00ff */
[----:B------:R-:W-:Y:S01]  /*38e0*/  LOP3.LUT R3, R0, 0x7, RZ, 0xc0, !PT ;  /* 0x0000000700037812 */ /* 0x000fe200078ec0ff */
[----:B------:R-:W-:Y:S01]  /*38f0*/  USHF.R.U32.HI UR4, URZ, 0x1, UR39 ;  /* 0x000000013f047899 */ /* 0x000fe20008011627 */
[----:B------:R-:W-:Y:S01]  /*3900*/  IMAD.SHL.U32 R13, R18, 0x100, RZ ;  /* 0x00000100120d7824 */ /* 0x000fe200078e00ff */
[----:B------:R-:W-:Y:S01]  /*3910*/  ULDC UR8, c[0x0][0x284] ;  /* 0x0000a10000087ab9 */ /* 0x000fe20000000800 */
[----:B------:R-:W-:Y:S01]  /*3920*/  UISETP.GT.U32.AND UP1, UPT, UR39, 0x1, UPT ;  /* 0x000000012700788c */ /* 0x000fe2000bf24070 */
[----:B------:R-:W-:Y:S01]  /*3930*/  SHF.R.S32.HI R15, RZ, 0x1f, R17 ;  /* 0x0000001fff0f7819 */ /* 0x000fe20000011411 */
[----:B------:R-:W-:Y:S01]  /*3940*/  ULOP3.LUT UR4, UR4, 0x1, URZ, 0xc0, !UPT ;  /* 0x0000000104047892 */ /* 0x000fe2000f8ec03f */
[----:B------:R-:W-:Y:S01]  /*3950*/  ULDC.64 UR6, c[0x0][0x5d0] ;  /* 0x0001740000067ab9 */ /* 0x000fe20000000a00 */
[----:B------:R-:W-:-:S02]  /*3960*/  UISETP.LT.U32.AND UP1, UPT, UR40, 0x2, UP1 ;  /* 0x000000022800788c */ /* 0x000fc40008f21070 */
[----:B------:R-:W-:Y:S02]  /*3970*/  UISETP.NE.U32.AND UP0, UPT, UR4, 0x1, UPT ;  /* 0x000000010400788c */ /* 0x000fe4000bf05070 */
[----:B------:R-:W-:Y:S02]  /*3980*/  USEL UR5, URZ, 0x1, !UP1 ;  /* 0x000000013f057887 */ /* 0x000fe4000c800000 */
[----:B------:R-:W-:Y:S02]  /*3990*/  UISETP.GT.U32.AND UP0, UPT, UR40, 0x1, !UP0 ;  /* 0x000000012800788c */ /* 0x000fe4000c704070 */
[----:B------:R-:W-:Y:S02]  /*39a0*/  ULOP3.LUT UR39, UR39, 0x1, URZ, 0xc0, !UPT ;  /* 0x0000000127277892 */ /* 0x000fe4000f8ec03f */
[----:B------:R-:W-:Y:S01]  /*39b0*/  USEL UR4, URZ, 0x1, !UP0 ;  /* 0x000000013f047887 */ /* 0x000fe2000c000000 */
[----:B--2---:R-:W-:-:S03]  /*39c0*/  ISETP.GE.AND P0, PT, R11, R6, PT ;  /* 0x000000060b00720c */ /* 0x004fc60003f06270 */
[----:B------:R-:W-:Y:S01]  /*39d0*/  ULOP3.LUT UR38, UR4, UR38, UR5, 0x96, !UPT ;  /* 0x0000002604267292 */ /* 0x000fe2000f8e9605 */
[----:B------:R-:W-:Y:S02]  /*39e0*/  ISETP.GE.OR P0, PT, R13, UR8, P0 ;  /* 0x000000080d007c0c */ /* 0x000fe40008706670 */
[C---:B0-----:R-:W-:Y:S02]  /*39f0*/  LOP3.LUT R4, R7.reuse, 0x60, RZ, 0xc0, !PT ;  /* 0x0000006007047812 */ /* 0x041fe400078ec0ff */
[----:B------:R-:W-:Y:S02]  /*3a00*/  LOP3.LUT R0, R7, 0x3, RZ, 0xc0, !PT ;  /* 0x0000000307007812 */ /* 0x000fe400078ec0ff */
[----:B------:R-:W-:Y:S01]  /*3a10*/  SHF.R.U32.HI R8, RZ, 0x1, R4 ;  /* 0x00000001ff087819 */ /* 0x000fe20000011604 */
[----:B------:R-:W-:Y:S02]  /*3a20*/  IMAD.SHL.U32 R4, R2, 0x40, RZ ;  /* 0x0000004002047824 */ /* 0x000fe400078e00ff */
[----:B------:R-:W-:Y:S01]  /*3a30*/  IMAD R0, R0, -0x2, R6 ;  /* 0xfffffffe00007824 */ /* 0x000fe200078e0206 */
[----:B------:R-:W-:-:S02]  /*3a40*/  IADD3 R5, RZ, -R8, -R3 ;  /* 0x80000008ff057210 */ /* 0x000fc40007ffe803 */
[----:B------:R-:W-:Y:S01]  /*3a50*/  LOP3.LUT R159, R4, 0x40, R3, 0xe2, !PT ;  /* 0x00000040049f7812 */ /* 0x000fe200078ee203 */
[----:B------:R-:W-:Y:S02]  /*3a60*/  IMAD.SHL.U32 R4, R7, 0x2, RZ ;  /* 0x0000000207047824 */ /* 0x000fe400078e00ff */
[----:B------:R-:W-:Y:S02]  /*3a70*/  IMAD R16, R2, -0x40, R5 ;  /* 0xffffffc002107824 */ /* 0x000fe400078e0205 */
[----:B------:R-:W-:Y:S01]  /*3a80*/  IMAD R2, R15, UR6, RZ ;  /* 0x000000060f027c24 */ /* 0x000fe2000f8e02ff */
[----:B------:R-:W-:Y:S01]  /*3a90*/  LOP3.LUT R4, R11, 0x6, R4, 0xf8, !PT ;  /* 0x000000060b047812 */ /* 0x000fe200078ef804 */
[----:B------:R-:W-:Y:S01]  /*3aa0*/  IMAD.WIDE R6, R18, 0x100, RZ ;  /* 0x0000010012067825 */ /* 0x000fe200078e02ff */
[----:B------:R-:W-:Y:S02]  /*3ab0*/  IADD3 R16, -R13, UR8, R16 ;  /* 0x000000080d107c10 */ /* 0x000fe4000fffe110 */
[----:B------:R-:W-:Y:S01]  /*3ac0*/  SHF.R.S32.HI R5, RZ, 0x1f, R4 ;  /* 0x0000001fff057819 */ /* 0x000fe20000011404 */
[----:B------:R-:W-:Y:S01]  /*3ad0*/  IMAD R9, R17, UR7, R2 ;  /* 0x0000000711097c24 */ /* 0x000fe2000f8e0202 */
[----:B------:R-:W-:Y:S01]  /*3ae0*/  LOP3.LUT R159, R6, R159, R8, 0xfe, !PT ;  /* 0x0000009f069f7212 */ /* 0x000fe200078efe08 */
[----:B------:R-:W-:-:S02]  /*3af0*/  IMAD.IADD R0, R0, 0x1, -R11 ;  /* 0x0000000100007824 */ /* 0x000fc400078e0a0b */
[----:B------:R-:W-:-:S04]  /*3b00*/  IMAD.WIDE.U32 R2, R17, UR6, R4 ;  /* 0x0000000611027c25 */ /* 0x000fc8000f8e0004 */
[----:B------:R-:W-:Y:S02]  /*3b10*/  IMAD.IADD R9, R3, 0x1, R9 ;  /* 0x0000000103097824 */ /* 0x000fe400078e0209 */
[----:B------:R-:W-:Y:S02]  /*3b20*/  IMAD.MOV.U32 R18, RZ, RZ, -0x1 ;  /* 0xffffffffff127424 */ /* 0x000fe400078e00ff */
[----:B------:R-:W-:Y:S01]  /*3b30*/  IMAD.MOV.U32 R8, RZ, RZ, R2 ;  /* 0x000000ffff087224 */ /* 0x000fe200078e0002 */
[----:B------:R-:W-:Y:S06]  /*3b40*/  @P0 BRA `(.L_x_39) ;  /* 0x0000008000600947 */ /* 0x000fec0003800000 */
[----:B------:R-:W0:Y:S01]  /*3b50*/  LDC.64 R2, c[0x0][0x5c8] ;  /* 0x00017200ff027b82 */ /* 0x000e220000000a00 */
[----:B-----5:R-:W-:Y:S01]  /*3b60*/  FSETP.NEU.AND P0, PT, R22, RZ, PT ;  /* 0x000000ff1600720b */ /* 0x020fe20003f0d000 */
[----:B------:R-:W-:Y:S01]  /*3b70*/  BSSY B0, `(.L_x_39) ;  /* 0x0000815000007945 */ /* 0x000fe20003800000 */
[----:B------:R-:W-:-:S04]  /*3b80*/  ISETP.GT.AND P3, PT, R16, RZ, PT ;  /* 0x000000ff1000720c */ /* 0x000fc80003f64270 */
[----:B------:R-:W-:Y:S01]  /*3b90*/  ISETP.GT.AND P2, PT, R0, RZ, P3 ;  /* 0x000000ff0000720c */ /* 0x000fe20001f44270 */
[-C--:B0-----:R-:W-:Y:S02]  /*3ba0*/  IMAD R10, R7, R2.reuse, RZ ;  /* 0x00000002070a7224 */ /* 0x081fe400078e02ff */
[----:B------:R-:W-:-:S04]  /*3bb0*/  IMAD.WIDE.U32 R162, R159, R2, R8 ;  /* 0x000000029fa27225 */ /* 0x000fc800078e0008 */
[----:B------:R-:W-:-:S04]  /*3bc0*/  IMAD R9, R159, R3, R10 ;  /* 0x000000039f097224 */ /* 0x000fc800078e020a */
[----:B------:R-:W-:Y:S01]  /*3bd0*/  IMAD.IADD R167, R163, 0x1, R9 ;  /* 0x00000001a3a77824 */ /* 0x000fe200078e0209 */
[----:B------:R-:W-:Y:S06]  /*3be0*/  @!P0 BRA `(.L_x_40) ;  /* 0x0000005c00108947 */ /* 0x000fec0003800000 */
[----:B------:R-:W0:Y:S01]  /*3bf0*/  LDC.64 R10, c[0x0][0x5b8] ;  /* 0x00016e00ff0a7b82 */ /* 0x000e220000000a00 */
[----:B------:R-:W-:-:S07]  /*3c00*/  ULDC.64 UR4, c[0x0][0x5c0] ;  /* 0x0001700000047ab9 */ /* 0x000fce0000000a00 */
[----:B------:R-:W2:Y:S08]  /*3c10*/  LDC.64 R12, c[0x0][0x5b0] ;  /* 0x00016c00ff0c7b82 */ /* 0x000eb00000000a00 */
[----:B------:R-:W3:Y:S01]  /*3c20*/  LDC.64 R8, c[0x0][0x5a8] ;  /* 0x00016a00ff087b82 */ /* 0x000ee20000000a00 */
[----:B0-----:R-:W-:-:S04]  /*3c30*/  IMAD R14, R15, R10, RZ ;  /* 0x0000000a0f0e7224 */ /* 0x001fc800078e02ff */
[C---:B------:R-:W-:Y:S02]  /*3c40*/  IMAD R11, R17.reuse, R11, R14 ;  /* 0x0000000b110b7224 */ /* 0x040fe400078e020e */
[----:B------:R-:W-:-:S04]  /*3c50*/  IMAD.WIDE.U32 R14, R17, R10, R4 ;  /* 0x0000000a110e7225 */ /* 0x000fc800078e0004 */
[----:B--2---:R-:W-:Y:S02]  /*3c60*/  IMAD R20, R7, R12, RZ ;  /* 0x0000000c07147224 */ /* 0x004fe400078e02ff */
[----:B------:R-:W-:Y:S02]  /*3c70*/  IMAD.IADD R21, R15, 0x1, R11 ;  /* 0x000000010f157824 */ /* 0x000fe400078e020b */
[----:B------:R-:W-:Y:S02]  /*3c80*/  IMAD R165, R159, R13, R20 ;  /* 0x0000000d9fa57224 */ /* 0x000fe400078e0214 */
[----:B------:R-:W-:-:S04]  /*3c90*/  IMAD.MOV.U32 R20, RZ, RZ, R14 ;  /* 0x000000ffff147224 */ /* 0x000fc800078e000e */
[----:B------:R-:W-:-:S04]  /*3ca0*/  IMAD.WIDE.U32 R152, R159, R12, R20 ;  /* 0x0000000c9f987225 */ /* 0x000fc800078e0014 */
[----:B------:R-:W-:Y:S01]  /*3cb0*/  IMAD.IADD R153, R153, 0x1, R165 ;  /* 0x0000000199997824 */ /* 0x000fe200078e02a5 */
[----:B---3--:R-:W-:-:S04]  /*3cc0*/  LEA R154, P0, R152, R8, 0x2 ;  /* 0x00000008989a7211 */ /* 0x008fc800078010ff */
[----:B------:R-:W-:-:S05]  /*3cd0*/  LEA.HI.X R155, R152, R9, R153, 0x2, P0 ;  /* 0x00000009989b7211 */ /* 0x000fca00000f1499 */
[----:B------:R0:W2:Y:S01]  /*3ce0*/  @P2 LDG.E.LTC128B R158, desc[UR36][R154.64] ;  /* 0x000000249a9e2981 */ /* 0x0000a2000c1e1920 */
[----:B------:R-:W-:Y:S01]  /*3cf0*/  LEA R152, P0, R162, UR4, 0x2 ;  /* 0x00000004a2987c11 */ /* 0x000fe2000f8010ff */
[----:B------:R-:W-:Y:S01]  /*3d00*/  IMAD.WIDE.U32 R156, R159, R12, R4 ;  /* 0x0000000c9f9c7225 */ /* 0x000fe200078e0004 */
[----:B-1----:R-:W-:Y:S01]  /*3d10*/  ISETP.GT.AND P1, PT, R0, 0x1, P3 ;  /* 0x000000010000780c */ /* 0x002fe20001f24270 */
[----:B------:R-:W-:Y:S02]  /*3d20*/  BSSY B1, `(.L_x_41) ;  /* 0x0000011000017945 */ /* 0x000fe40003800000 */
[----:B------:R-:W-:Y:S02]  /*3d30*/  IMAD.IADD R157, R165, 0x1, R157 ;  /* 0x00000001a59d7824 */ /* 0x000fe400078e029d */
[----:B------:R-:W-:Y:S01]  /*3d40*/  IMAD.WIDE.U32 R160, R17, R10, R156 ;  /* 0x0000000a11a07225 */ /* 0x000fe200078e009c */
[----:B0-----:R-:W-:-:S03]  /*3d50*/  SHF.L.U64.HI R155, R12, 0x3, R13 ;  /* 0x000000030c9b7819 */ /* 0x001fc6000001020d */
[----:B------:R-:W-:Y:S01]  /*3d60*/  IMAD.SHL.U32 R154, R12, 0x8, RZ ;  /* 0x000000080c9a7824 */ /* 0x000fe200078e00ff */
[----:B--2---:R-:W-:-:S05]  /*3d70*/  LOP3.LUT R153, R158, 0xffffe000, RZ, 0xc0, !PT ;  /* 0xffffe0009e997812 */ /* 0x004fca00078ec0ff */
[----:B------:R-:W-:Y:S01]  /*3d80*/  FMUL R163, R153, R22 ;  /* 0x0000001699a37220 */ /* 0x000fe20000400000 */
[----:B------:R-:W-:Y:S01]  /*3d90*/  LEA.HI.X R153, R162, UR5, R167, 0x2, P0 ;  /* 0x00000005a2997c11 */ /* 0x000fe200080f14a7 */
[----:B------:R-:W-:Y:S01]  /*3da0*/  IMAD.WIDE.U32 R166, R159, R12, R154 ;  /* 0x0000000c9fa67225 */ /* 0x000fe200078e009a */
[----:B------:R-:W-:-:S03]  /*3db0*/  LEA R156, P0, R160, R8, 0x2 ;  /* 0x00000008a09c7211 */ /* 0x000fc600078010ff */
[----:B------:R-:W-:Y:S01]  /*3dc0*/  FFMA R163, R88, R23, R163 ;  /* 0x0000001758a37223 */ /* 0x000fe200000000a3 */
[----:B------:R-:W-:-:S04]  /*3dd0*/  IMAD.IADD R88, R11, 0x1, R161 ;  /* 0x000000010b587824 */ /* 0x000fc800078e02a1 */
[----:B------:R-:W-:Y:S02]  /*3de0*/  F2FP.TF32.F32.PACK_B R163, R163 ;  /* 0x000000a3ffa3723e */ /* 0x000fe400024050ff */
[----:B------:R-:W-:-:S03]  /*3df0*/  LEA.HI.X R157, R160, R9, R88, 0x2, P0 ;  /* 0x00000009a09d7211 */ /* 0x000fc600000f1458 */
[----:B------:R0:W-:Y:S01]  /*3e00*/  @P2 STG.E desc[UR36][R152.64], R163 ;  /* 0x000000a398002986 */ /* 0x0001e2000c101924 */
[----:B------:R-:W-:Y:S05]  /*3e10*/  @!P1 BRA `(.L_x_42) ;  /* 0x0000000000049947 */ /* 0x000fea0003800000 */
[----:B------:R1:W5:Y:S02]  /*3e20*/  LDG.E.LTC128B R158, desc[UR36][R156.64+0x4] ;  /* 0x000004249c9e7981 */ /* 0x000364000c1e1920 */
.L_x_42:
[----:B------:R-:W-:Y:S05]  /*3e30*/  BSYNC B1 ;  /* 0x0000000000017941 */ /* 0x000fea0003800000 */
.L_x_41:
[----:B-----5:R-:W-:Y:S01]  /*3e40*/  LOP3.LUT R161, R158, 0xffffe000, RZ, 0xc0, !PT ;  /* 0xffffe0009ea17812 */ /* 0x020fe200078ec0ff */
[----:B------:R-:W-:Y:S01]  /*3e50*/  IMAD.IADD R165, R165, 0x1, R167 ;  /* 0x00000001a5a57824 */ /* 0x000fe200078e02a7 */
[----:B------:R-:W-:Y:S02]  /*3e60*/  ISETP.GT.AND P0, PT, R16, 0x8, PT ;  /* 0x000000081000780c */ /* 0x000fe40003f04270 */
[----:B------:R-:W-:Y:S01]  /*3e70*/  IADD3 R160, P4, R14, R166, RZ ;  /* 0x000000a60ea07210 */ /* 0x000fe20007f9e0ff */
[----:B------:R-:W-:Y:S01]  /*3e80*/  FMUL R88, R161, R22 ;  /* 0x00000016a1587220 */ /* 0x000fe20000400000 */
[----:B------:R-:W-:-:S03]  /*3e90*/  ISETP.GT.AND P2, PT, R0, RZ, P0 ;  /* 0x000000ff0000720c */ /* 0x000fc60000744270 */
[----:B------:R-:W-:Y:S01]  /*3ea0*/  FFMA R169, R89, R23, R88 ;  /* 0x0000001759a97223 */ /* 0x000fe20000000058 */
[----:B------:R-:W-:Y:S01]  /*3eb0*/  IMAD.X R161, R165, 0x1, R21, P4 ;  /* 0x00000001a5a17824 */ /* 0x000fe200020e0615 */
[----:B------:R-:W-:-:S03]  /*3ec0*/  LEA R88, P4, R160, R8, 0x2 ;  /* 0x00000008a0587211 */ /* 0x000fc600078810ff */
[----:B------:R-:W-:Y:S02]  /*3ed0*/  F2FP.TF32.F32.PACK_B R169, R169 ;  /* 0x000000a9ffa9723e */ /* 0x000fe400024050ff */
[----:B------:R-:W-:-:S03]  /*3ee0*/  LEA.HI.X R89, R160, R9, R161, 0x2, P4 ;  /* 0x00000009a0597211 */ /* 0x000fc600020f14a1 */
[----:B------:R2:W-:Y:S04]  /*3ef0*/  @P1 STG.E desc[UR36][R152.64+0x4], R169 ;  /* 0x000004a998001986 */ /* 0x0005e8000c101924 */
[----:B------:R3:W0:Y:S01]  /*3f00*/  @P2 LDG.E.LTC128B R158, desc[UR36][R88.64] ;  /* 0x00000024589e2981 */ /* 0x000622000c1e1920 */
[----:B------:R-:W-:Y:S01]  /*3f10*/  IMAD.SHL.U32 R161, R2, 0x20, RZ ;  /* 0x0000002002a17824 */ /* 0x000fe200078e00ff */
[----:B------:R-:W-:Y:S01]  /*3f20*/  IADD3 R166, P1, R4, R166, RZ ;  /* 0x000000a604a67210 */ /* 0x000fe20007f3e0ff */
[----:B------:R-:W-:Y:S03]  /*3f30*/  BSSY B1, `(.L_x_43) ;  /* 0x0000011000017945 */ /* 0x000fe60003800000 */
[----:B------:R-:W-:Y:S01]  /*3f40*/  IADD3 R164, P4, R161, R152, RZ ;  /* 0x00000098a1a47210 */ /* 0x000fe20007f9e0ff */
[----:B------:R-:W-:Y:S01]  /*3f50*/  IMAD.X R167, R5, 0x1, R165, P1 ;  /* 0x0000000105a77824 */ /* 0x000fe200008e06a5 */
[----:B------:R-:W-:Y:S01]  /*3f60*/  ISETP.GT.AND P1, PT, R0, 0x1, P0 ;  /* 0x000000010000780c */ /* 0x000fe20000724270 */
[----:B------:R-:W-:-:S03]  /*3f70*/  IMAD.WIDE.U32 R166, R17, R10, R166 ;  /* 0x0000000a11a67225 */ /* 0x000fc600078e00a6 */
[----:B---3--:R-:W-:Y:S02]  /*3f80*/  LEA R88, P5, R166, R8, 0x2 ;  /* 0x00000008a6587211 */ /* 0x008fe400078a10ff */
[----:B0-----:R-:W-:-:S05]  /*3f90*/  LOP3.LUT R163, R158, 0xffffe000, RZ, 0xc0, !PT ;  /* 0xffffe0009ea37812 */ /* 0x001fca00078ec0ff */
[----:B------:R-:W-:-:S04]  /*3fa0*/  FMUL R163, R163, R22 ;  /* 0x00000016a3a37220 */ /* 0x000fc80000400000 */
[----:B------:R-:W-:Y:S01]  /*3fb0*/  FFMA R171, R90, R23, R163 ;  /* 0x000000175aab7223 */ /* 0x000fe200000000a3 */
[----:B------:R-:W-:Y:S01]  /*3fc0*/  SHF.L.U64.HI R163, R2, 0x5, R3 ;  /* 0x0000000502a37819 */ /* 0x000fe20000010203 */
[----:B------:R-:W-:-:S03]  /*3fd0*/  IMAD.IADD R90, R11, 0x1, R167 ;  /* 0x000000010b5a7824 */ /* 0x000fc600078e02a7 */
[----:B------:R-:W-:Y:S01]  /*3fe0*/  F2FP.TF32.F32.PACK_B R171, R171 ;  /* 0x000000abffab723e */ /* 0x000fe200024050ff */
[----:B------:R-:W-:Y:S01]  /*3ff0*/  IMAD.X R165, R163, 0x1, R153, P4 ;  /* 0x00000001a3a57824 */ /* 0x000fe200020e0699 */
[----:B------:R-:W-:-:S04]  /*4000*/  LEA.HI.X R89, R166, R9, R90, 0x2, P5 ;  /* 0x00000009a6597211 */ /* 0x000fc800028f145a */
[----:B------:R2:W-:Y:S01]  /*4010*/  @P2 STG.E desc[UR36][R164.64], R171 ;  /* 0x000000aba4002986 */ /* 0x0005e2000c101924 */
[----:B------:R-:W-:Y:S05]  /*4020*/  @!P1 BRA `(.L_x_44) ;  /* 0x0000000000049947 */ /* 0x000fea0003800000 */
[----:B------:R0:W5:Y:S02]  /*4030*/  LDG.E.LTC128B R158, desc[UR36][R88.64+0x4] ;  /* 0x00000424589e7981 */ /* 0x000164000c1e1920 */
.L_x_44:
[----:B------:R-:W-:Y:S05]  /*4040*/  BSYNC B1 ;  /* 0x0000000000017941 */ /* 0x000fea0003800000 */
.L_x_43:
[----:B-----5:R-:W-:Y:S01]  /*4050*/  LOP3.LUT R167, R158, 0xffffe000, RZ, 0xc0, !PT ;  /* 0xffffe0009ea77812 */ /* 0x020fe200078ec0ff */
[----:B------:R-:W-:Y:S01]  /*4060*/  BSSY B1, `(.L_x_45) ;  /* 0x000000a000017945 */ /* 0x000fe20003800000 */
[----:B------:R-:W-:-:S03]  /*4070*/  ISETP.GT.AND P2, PT, R0, 0x8, P3 ;  /* 0x000000080000780c */ /* 0x000fc60001f44270 */
[----:B------:R-:W-:-:S04]  /*4080*/  FMUL R90, R167, R22 ;  /* 0x00000016a75a7220 */ /* 0x000fc80000400000 */
[----:B------:R-:W-:Y:S01]  /*4090*/  FFMA R167, R91, R23, R90 ;  /* 0x000000175ba77223 */ /* 0x000fe2000000005a */
[----:B------:R-:W-:Y:S02]  /*40a0*/  @P1 IMAD.MOV.U32 R90, RZ, RZ, R164 ;  /* 0x000000ffff5a1224 */ /* 0x000fe400078e00a4 */
[----:B------:R-:W-:Y:S02]  /*40b0*/  @P1 IMAD.MOV.U32 R91, RZ, RZ, R165 ;  /* 0x000000ffff5b1224 */ /* 0x000fe400078e00a5 */
[----:B------:R-:W-:-:S05]  /*40c0*/  F2FP.TF32.F32.PACK_B R167, R167 ;  /* 0x000000a7ffa7723e */ /* 0x000fca00024050ff */
[----:B------:R3:W-:Y:S01]  /*40d0*/  @P1 STG.E desc[UR36][R90.64+0x4], R167 ;  /* 0x000004a75a001986 */ /* 0x0007e2000c101924 */
[----:B------:R-:W-:Y:S05]  /*40e0*/  @!P2 BRA `(.L_x_46) ;  /* 0x000000000004a947 */ /* 0x000fea0003800000 */
[----:B------:R4:W5:Y:S02]  /*40f0*/  LDG.E.LTC128B R158, desc[UR36][R156.64+0x20] ;  /* 0x000020249c9e7981 */ /* 0x000964000c1e1920 */
.L_x_46:
[----:B------:R-:W-:Y:S05]  /*4100*/  BSYNC B1 ;  /* 0x0000000000017941 */ /* 0x000fea0003800000 */
.L_x_45:
[----:B---3-5:R-:W-:Y:S01]  /*4110*/  LOP3.LUT R91, R158, 0xffffe000, RZ, 0xc0, !PT ;  /* 0xffffe0009e5b7812 */ /* 0x028fe200078ec0ff */
[----:B------:R-:W-:Y:S01]  /*4120*/  @P2 IMAD.MOV.U32 R90, RZ, RZ, R152 ;  /* 0x000000ffff5a2224 */ /* 0x000fe200078e0098 */
[----:B------:R-:W-:Y:S01]  /*4130*/  ISETP.GT.AND P1, PT, R0, 0x9, P3 ;  /* 0x000000090000780c */ /* 0x000fe20001f24270 */
[----:B------:R-:W-:Y:S02]  /*4140*/  BSSY B1, `(.L_x_47) ;  /* 0x0000008000017945 */ /* 0x000fe40003800000 */
[----:B------:R-:W-:-:S04]  /*4150*/  FMUL R91, R91, R22 ;  /* 0x000000165b5b7220 */ /* 0x000fc80000400000 */
[----:B------:R-:W-:Y:S01]  /*4160*/  FFMA R167, R92, R23, R91 ;  /* 0x000000175ca77223 */ /* 0x000fe2000000005b */
[----:B------:R-:W-:-:S04]  /*4170*/  @P2 IMAD.MOV.U32 R91, RZ, RZ, R153 ;  /* 0x000000ffff5b2224 */ /* 0x000fc800078e0099 */
[----:B------:R-:W-:-:S05]  /*4180*/  F2FP.TF32.F32.PACK_B R167, R167 ;  /* 0x000000a7ffa7723e */ /* 0x000fca00024050ff */
[----:B------:R3:W-:Y:S01]  /*4190*/  @P2 STG.E desc[UR36][R90.64+0x20], R167 ;  /* 0x000020a75a002986 */ /* 0x0007e2000c101924 */
[----:B------:R-:W-:Y:S05]  /*41a0*/  @!P1 BRA `(.L_x_48) ;  /* 0x0000000000049947 */ /* 0x000fea0003800000 */
[----:B------:R0:W5:Y:S02]  /*41b0*/  LDG.E.LTC128B R158, desc[UR36][R156.64+0x24] ;  /* 0x000024249c9e7981 */ /* 0x000164000c1e1920 */
.L_x_48:
[----:B------:R-:W-:Y:S05]  /*41c0*/  BSYNC B1 ;  /* 0x0000000000017941 */ /* 0x000fea0003800000 */
.L_x_47:
[----:B---3-5:R-:W-:Y:S01]  /*41d0*/  LOP3.LUT R91, R158, 0xffffe000, RZ, 0xc0, !PT ;  /* 0xffffe0009e5b7812 */ /* 0x028fe200078ec0ff */
[----:B------:R-:W-:Y:S01]  /*41e0*/  BSSY B1, `(.L_x_49) ;  /* 0x000000a000017945 */ /* 0x000fe20003800000 */
[----:B------:R-:W-:-:S03]  /*41f0*/  ISETP.GT.AND P2, PT, R0, 0x8, P0 ;  /* 0x000000080000780c */ /* 0x000fc60000744270 */
[----:B------:R-:W-:Y:S01]  /*4200*/  FMUL R90, R91, R22 ;  /* 0x000000165b5a7220 */ /* 0x000fe20000400000 */
[----:B------:R-:W-:-:S03]  /*4210*/  @P1 IMAD.MOV.U32 R91, RZ, RZ, R153 ;  /* 0x000000ffff5b1224 */ /* 0x000fc600078e0099 */
[----:B------:R-:W-:Y:S01]  /*4220*/  FFMA R93, R93, R23, R90 ;  /* 0x000000175d5d7223 */ /* 0x000fe2000000005a */
[----:B------:R-:W-:-:S04]  /*4230*/  @P1 IMAD.MOV.U32 R90, RZ, RZ, R152 ;  /* 0x000000ffff5a1224 */ /* 0x000fc800078e0098 */
[----:B------:R-:W-:-:S05]  /*4240*/  F2FP.TF32.F32.PACK_B R93, R93 ;  /* 0x0000005dff5d723e */ /* 0x000fca00024050ff */
[----:B------:R3:W-:Y:S01]  /*4250*/  @P1 STG.E desc[UR36][R90.64+0x24], R93 ;  /* 0x0000245d5a001986 */ /* 0x0007e2000c101924 */
[----:B------:R-:W-:Y:S05]  /*4260*/  @!P2 BRA `(.L_x_50) ;  /* 0x000000000004a947 */ /* 0x000fea0003800000 */
[----:B------:R0:W5:Y:S02]  /*4270*/  LDG.E.LTC128B R158, desc[UR36][R88.64+0x20] ;  /* 0x00002024589e7981 */ /* 0x000164000c1e1920 */
.L_x_50:
[----:B------:R-:W-:Y:S05]  /*4280*/  BSYNC B1 ;  /* 0x0000000000017941 */ /* 0x000fea0003800000 */
.L_x_49:
        /* <DEDUP_REMOVED lines=11> */
.L_x_52:
[----:B------:R-:W-:Y:S05]  /*4340*/  BSYNC B1 ;  /* 0x0000000000017941 */ /* 0x000fea0003800000 */
.L_x_51:
        /* <DEDUP_REMOVED lines=11> */
.L_x_54:
[----:B------:R-:W-:Y:S05]  /*4400*/  BSYNC B1 ;  /* 0x0000000000017941 */ /* 0x000fea0003800000 */
.L_x_53:
        /* <DEDUP_REMOVED lines=11> */
.L_x_56:
[----:B------:R-:W-:Y:S05]  /*44c0*/  BSYNC B1 ;  /* 0x0000000000017941 */ /* 0x000fea0003800000 */
.L_x_55:
        /* <DEDUP_REMOVED lines=11> */
.L_x_58:
[----:B------:R-:W-:Y:S05]  /*4580*/  BSYNC B1 ;  /* 0x0000000000017941 */ /* 0x000fea0003800000 */
.L_x_57:
        /* <DEDUP_REMOVED lines=11> */
.L_x_60:
[----:B------:R-:W-:Y:S05]  /*4640*/  BSYNC B1 ;  /* 0x0000000000017941 */ /* 0x000fea0003800000 */
.L_x_59:
        /* <DEDUP_REMOVED lines=11> */
.L_x_62:
[----:B------:R-:W-:Y:S05]  /*4700*/  BSYNC B1 ;  /* 0x0000000000017941 */ /* 0x000fea0003800000 */
.L_x_61:
        /* <DEDUP_REMOVED lines=11> */
.L_x_64:
[----:B------:R-:W-:Y:S05]  /*47c0*/  BSYNC B1 ;  /* 0x0000000000017941 */ /* 0x000fea0003800000 */
.L_x_63:
        /* <DEDUP_REMOVED lines=11> */
.L_x_66:
[----:B------:R-:W-:Y:S05]  /*4880*/  BSYNC B1 ;  /* 0x0000000000017941 */ /* 0x000fea0003800000 */
.L_x_65:
        /* <DEDUP_REMOVED lines=11> */
.L_x_68:
[----:B------:R-:W-:Y:S05]  /*4940*/  BSYNC B1 ;  /* 0x0000000000017941 */ /* 0x000fea0003800000 */
.L_x_67:
        /* <DEDUP_REMOVED lines=11> */
.L_x_70:
[----:B------:R-:W-:Y:S05]  /*4a00*/  BSYNC B1 ;  /* 0x0000000000017941 */ /* 0x000fea0003800000 */
.L_x_69:
        /* <DEDUP_REMOVED lines=11> */
.L_x_72:
[----:B------:R-:W-:Y:S05]  /*4ac0*/  BSYNC B1 ;  /* 0x0000000000017941 */ /* 0x000fea0003800000 */
.L_x_71:
        /* <DEDUP_REMOVED lines=11> */
.L_x_74:
[----:B------:R-:W-:Y:S05]  /*4b80*/  BSYNC B1 ;  /* 0x0000000000017941 */ /* 0x000fea0003800000 */
.L_x_73:
        /* <DEDUP_REMOVED lines=11> */
.L_x_76:
[----:B------:R-:W-:Y:S05]  /*4c40*/  BSYNC B1 ;  /* 0x0000000000017941 */ /* 0x000fea0003800000 */
.L_x_75:
        /* <DEDUP_REMOVED lines=11> */
.L_x_78:
[----:B------:R-:W-:Y:S05]  /*4d00*/  BSYNC B1 ;  /* 0x0000000000017941 */ /* 0x000fea0003800000 */
.L_x_77:
        /* <DEDUP_REMOVED lines=11> */
.L_x_80:
[----:B------:R-:W-:Y:S05]  /*4dc0*/  BSYNC B1 ;  /* 0x0000000000017941 */ /* 0x000fea0003800000 */
.L_x_79:
        /* <DEDUP_REMOVED lines=11> */
.L_x_82:
[----:B------:R-:W-:Y:S05]  /*4e80*/  BSYNC B1 ;  /* 0x0000000000017941 */ /* 0x000fea0003800000 */
.L_x_81:
        /* <DEDUP_REMOVED lines=11> */
.L_x_84:
[----:B------:R-:W-:Y:S05]  /*4f40*/  BSYNC B1 ;  /* 0x0000000000017941 */ /* 0x000fea0003800000 */
.L_x_83:
        /* <DEDUP_REMOVED lines=11> */
.L_x_86:
[----:B------:R-:W-:Y:S05]  /*5000*/  BSYNC B1 ;  /* 0x0000000000017941 */ /* 0x000fea0003800000 */
.L_x_85:
        /* <DEDUP_REMOVED lines=11> */
.L_x_88:
[----:B------:R-:W-:Y:S05]  /*50c0*/  BSYNC B1 ;  /* 0x0000000000017941 */ /* 0x000fea0003800000 */
.L_x_87:
        /* <DEDUP_REMOVED lines=11> */
.L_x_90:
[----:B------:R-:W-:Y:S05]  /*5180*/  BSYNC B1 ;  /* 0x0000000000017941 */ /* 0x000fea0003800000 */
.L_x_89:
        /* <DEDUP_REMOVED lines=11> */
.L_x_92:
[----:B------:R-:W-:Y:S05]  /*5240*/  BSYNC B1 ;  /* 0x0000000000017941 */ /* 0x000fea0003800000 */
.L_x_91:
        /* <DEDUP_REMOVED lines=11> */
.L_x_94:
[----:B------:R-:W-:Y:S05]  /*5300*/  BSYNC B1 ;  /* 0x0000000000017941 */ /* 0x000fea0003800000 */
.L_x_93:
        /* <DEDUP_REMOVED lines=11> */
.L_x_96:
[----:B------:R-:W-:Y:S05]  /*53c0*/  BSYNC B1 ;  /* 0x0000000000017941 */ /* 0x000fea0003800000 */
.L_x_95:
        /* <DEDUP_REMOVED lines=11> */
.L_x_98:
[----:B------:R-:W-:Y:S05]  /*5480*/  BSYNC B1 ;  /* 0x0000000000017941 */ /* 0x000fea0003800000 */
.L_x_97:
        /* <DEDUP_REMOVED lines=11> */
.L_x_100:
[----:B------:R-:W-:Y:S05]  /*5540*/  BSYNC B1 ;  /* 0x0000000000017941 */ /* 0x000fea0003800000 */
.L_x_99:
        /* <DEDUP_REMOVED lines=11> */
.L_x_102:
[----:B------:R-:W-:Y:S05]  /*5600*/  BSYNC B1 ;  /* 0x0000000000017941 */ /* 0x000fea0003800000 */
.L_x_101:
        /* <DEDUP_REMOVED lines=11> */
.L_x_104:
[----:B------:R-:W-:Y:S05]  /*56c0*/  BSYNC B1 ;  /* 0x0000000000017941 */ /* 0x000fea0003800000 */
.L_x_103:
        /* <DEDUP_REMOVED lines=11> */
.L_x_106:
[----:B------:R-:W-:Y:S05]  /*5780*/  BSYNC B1 ;  /* 0x0000000000017941 */ /* 0x000fea0003800000 */
.L_x_105:
        /* <DEDUP_REMOVED lines=11> */
.L_x_108:
[----:B------:R-:W-:Y:S05]  /*5840*/  BSYNC B1 ;  /* 0x0000000000017941 */ /* 0x000fea0003800000 */
.L_x_107:
        /* <DEDUP_REMOVED lines=11> */
.L_x_110:
[----:B------:R-:W-:Y:S05]  /*5900*/  BSYNC B1 ;  /* 0x0000000000017941 */ /* 0x000fea0003800000 */
.L_x_109:
        /* <DEDUP_REMOVED lines=11> */
.L_x_112:
[----:B------:R-:W-:Y:S05]  /*59c0*/  BSYNC B1 ;  /* 0x0000000000017941 */ /* 0x000fea0003800000 */
.L_x_111:
        /* <DEDUP_REMOVED lines=11> */
.L_x_114:
[----:B------:R-:W-:Y:S05]  /*5a80*/  BSYNC B1 ;  /* 0x0000000000017941 */ /* 0x000fea0003800000 */
.L_x_113:
        /* <DEDUP_REMOVED lines=11> */
.L_x_116:
[----:B------:R-:W-:Y:S05]  /*5b40*/  BSYNC B1 ;  /* 0x0000000000017941 */ /* 0x000fea0003800000 */
.L_x_115:
        /* <DEDUP_REMOVED lines=11> */
.L_x_118:
[----:B------:R-:W-:Y:S05]  /*5c00*/  BSYNC B1 ;  /* 0x0000000000017941 */ /* 0x000fea0003800000 */
.L_x_117:
        /* <DEDUP_REMOVED lines=11> */
.L_x_120:
[----:B------:R-:W-:Y:S05]  /*5cc0*/  BSYNC B1 ;  /* 0x0000000000017941 */ /* 0x000fea0003800000 */
.L_x_119:
        /* <DEDUP_REMOVED lines=11> */
.L_x_122:
[----:B------:R-:W-:Y:S05]  /*5d80*/  BSYNC B1 ;  /* 0x0000000000017941 */ /* 0x000fea0003800000 */
.L_x_121:
        /* <DEDUP_REMOVED lines=11> */
.L_x_124:
[----:B------:R-:W-:Y:S05]  /*5e40*/  BSYNC B1 ;  /* 0x0000000000017941 */ /* 0x000fea0003800000 */
.L_x_123:
        /* <DEDUP_REMOVED lines=11> */
.L_x_126:
[----:B------:R-:W-:Y:S05]  /*5f00*/  BSYNC B1 ;  /* 0x0000000000017941 */ /* 0x000fea0003800000 */
.L_x_125:
        /* <DEDUP_REMOVED lines=11> */
.L_x_128:
[----:B------:R-:W-:Y:S05]  /*5fc0*/  BSYNC B1 ;  /* 0x0000000000017941 */ /* 0x000fea0003800000 */
.L_x_127:
        /* <DEDUP_REMOVED lines=11> */
.L_x_130:
[----:B------:R-:W-:Y:S05]  /*6080*/  BSYNC B1 ;  /* 0x0000000000017941 */ /* 0x000fea0003800000 */
.L_x_129:
        /* <DEDUP_REMOVED lines=11> */
.L_x_132:
[----:B------:R-:W-:Y:S05]  /*6140*/  BSYNC B1 ;  /* 0x0000000000017941 */ /* 0x000fea0003800000 */
.L_x_131:
        /* <DEDUP_REMOVED lines=11> */
.L_x_134:
[----:B------:R-:W-:Y:S05]  /*6200*/  BSYNC B1 ;  /* 0x0000000000017941 */ /* 0x000fea0003800000 */
.L_x_133:
        /* <DEDUP_REMOVED lines=11> */
.L_x_136:
[----:B------:R-:W-:Y:S05]  /*62c0*/  BSYNC B1 ;  /* 0x0000000000017941 */ /* 0x000fea0003800000 */
.L_x_135:
        /* <DEDUP_REMOVED lines=11> */
.L_x_138:
[----:B------:R-:W-:Y:S05]  /*6380*/  BSYNC B1 ;  /* 0x0000000000017941 */ /* 0x000fea0003800000 */
.L_x_137:
        /* <DEDUP_REMOVED lines=11> */
.L_x_140:
[----:B------:R-:W-:Y:S05]  /*6440*/  BSYNC B1 ;  /* 0x0000000000017941 */ /* 0x000fea0003800000 */
.L_x_139:
        /* <DEDUP_REMOVED lines=11> */
.L_x_142:
[----:B------:R-:W-:Y:S05]  /*6500*/  BSYNC B1 ;  /* 0x0000000000017941 */ /* 0x000fea0003800000 */
.L_x_141:
        /* <DEDUP_REMOVED lines=11> */
.L_x_144:
[----:B------:R-:W-:Y:S05]  /*65c0*/  BSYNC B1 ;  /* 0x0000000000017941 */ /* 0x000fea0003800000 */
.L_x_143:
        /* <DEDUP_REMOVED lines=11> */
.L_x_146:
[----:B------:R-:W-:Y:S05]  /*6680*/  BSYNC B1 ;  /* 0x0000000000017941 */ /* 0x000fea0003800000 */
.L_x_145:
        /* <DEDUP_REMOVED lines=11> */
.L_x_148:
[----:B------:R-:W-:Y:S05]  /*6740*/  BSYNC B1 ;  /* 0x0000000000017941 */ /* 0x000fea0003800000 */
.L_x_147:
        /* <DEDUP_REMOVED lines=11> */
.L_x_150:
[----:B------:R-:W-:Y:S05]  /*6800*/  BSYNC B1 ;  /* 0x0000000000017941 */ /* 0x000fea0003800000 */
.L_x_149:
        /* <DEDUP_REMOVED lines=11> */
.L_x_152:
[----:B------:R-:W-:Y:S05]  /*68c0*/  BSYNC B1 ;  /* 0x0000000000017941 */ /* 0x000fea0003800000 */
.L_x_151:
        /* <DEDUP_REMOVED lines=11> */
.L_x_154:
[----:B------:R-:W-:Y:S05]  /*6980*/  BSYNC B1 ;  /* 0x0000000000017941 */ /* 0x000fea0003800000 */
.L_x_153:
        /* <DEDUP_REMOVED lines=11> */
.L_x_156:
[----:B------:R-:W-:Y:S05]  /*6a40*/  BSYNC B1 ;  /* 0x0000000000017941 */ /* 0x000fea0003800000 */
.L_x_155:
        /* <DEDUP_REMOVED lines=11> */
.L_x_158:
[----:B------:R-:W-:Y:S05]  /*6b00*/  BSYNC B1 ;  /* 0x0000000000017941 */ /* 0x000fea0003800000 */
.L_x_157:
        /* <DEDUP_REMOVED lines=11> */
.L_x_160:
[----:B------:R-:W-:Y:S05]  /*6bc0*/  BSYNC B1 ;  /* 0x0000000000017941 */ /* 0x000fea0003800000 */
.L_x_159:
        /* <DEDUP_REMOVED lines=11> */
.L_x_162:
[----:B------:R-:W-:Y:S05]  /*6c80*/  BSYNC B1 ;  /* 0x0000000000017941 */ /* 0x000fea0003800000 */
.L_x_161:
[----:B---3-5:R-:W-:Y:S01]  /*6c90*/  LOP3.LUT R91, R158, 0xffffe000, RZ, 0xc0, !PT ;  /* 0xffffe0009e5b7812 */ /* 0x028fe200078ec0ff */
[----:B------:R-:W-:Y:S01]  /*6ca0*/  @P2 IMAD.MOV.U32 R6, RZ, RZ, R164 ;  /* 0x000000ffff062224 */ /* 0x000fe200078e00a4 */
[----:B------:R-:W-:Y:S01]  /*6cb0*/  IADD3 R159, P1, R159, 0x80, RZ ;  /* 0x000000809f9f7810 */ /* 0x000fe20007f3e0ff */
[----:B------:R-:W-:Y:S02]  /*6cc0*/  BSSY B1, `(.L_x_163) ;  /* 0x000000b000017945 */ /* 0x000fe40003800000 */
[----:B------:R-:W-:Y:S02]  /*6cd0*/  FMUL R91, R91, R22 ;  /* 0x000000165b5b7220 */ /* 0x000fe40000400000 */
[----:B------:R-:W-:Y:S01]  /*6ce0*/  IMAD.X R7, RZ, RZ, R7, P1 ;  /* 0x000000ffff077224 */ /* 0x000fe200008e0607 */
[----:B------:R-:W-:Y:S01]  /*6cf0*/  ISETP.GT.AND P1, PT, R0, 0x79, P0 ;  /* 0x000000790000780c */ /* 0x000fe20000724270 */
[----:B------:R-:W-:Y:S02]  /*6d00*/  FFMA R91, R150, R23, R91 ;  /* 0x00000017965b7223 */ /* 0x000fe4000000005b */
[----:B------:R-:W-:-:S02]  /*6d10*/  IMAD R90, R7, R12, RZ ;  /* 0x0000000c075a7224 */ /* 0x000fc400078e02ff */
[----:B------:R-:W-:Y:S01]  /*6d20*/  @P2 IMAD.MOV.U32 R7, RZ, RZ, R165 ;  /* 0x000000ffff072224 */ /* 0x000fe200078e00a5 */
[----:B------:R-:W-:-:S05]  /*6d30*/  F2FP.TF32.F32.PACK_B R91, R91 ;  /* 0x0000005bff5b723e */ /* 0x000fca00024050ff */
[----:B------:R3:W-:Y:S02]  /*6d40*/  @P2 STG.E desc[UR36][R6.64+0x1e0], R91 ;  /* 0x0001e05b06002986 */ /* 0x0007e4000c101924 */
[----:B------:R-:W-:Y:S05]  /*6d50*/  @!P1 BRA `(.L_x_164) ;  /* 0x0000000000049947 */ /* 0x000fea0003800000 */
[----:B------:R0:W5:Y:S02]  /*6d60*/  LDG.E.LTC128B R158, desc[UR36][R88.64+0x1e4] ;  /* 0x0001e424589e7981 */ /* 0x000164000c1e1920 */
.L_x_164:
[----:B------:R-:W-:Y:S05]  /*6d70*/  BSYNC B1 ;  /* 0x0000000000017941 */ /* 0x000fea0003800000 */
.L_x_163:
[----:B0----5:R-:W-:Y:S01]  /*6d80*/  LOP3.LUT R89, R158, 0xffffe000, RZ, 0xc0, !PT ;  /* 0xffffe0009e597812 */ /* 0x021fe200078ec0ff */
[C---:B------:R-:W-:Y:S01]  /*6d90*/  IMAD R97, R159.reuse, R13, R90 ;  /* 0x0000000d9f617224 */ /* 0x040fe200078e025a */
[----:B------:R-:W-:Y:S01]  /*6da0*/  ISETP.GT.AND P0, PT, R16, 0x80, PT ;  /* 0x000000801000780c */ /* 0x000fe20003f04270 */
[----:B---3--:R-:W-:-:S04]  /*6db0*/  IMAD.WIDE.U32 R6, R159, R12, R20 ;  /* 0x0000000c9f067225 */ /* 0x008fc800078e0014 */
[----:B------:R-:W-:Y:S01]  /*6dc0*/  FMUL R88, R89, R22 ;  /* 0x0000001659587220 */ /* 0x000fe20000400000 */
[----:B------:R-:W-:Y:S01]  /*6dd0*/  ISETP.GT.AND P3, PT, R0, RZ, P0 ;  /* 0x000000ff0000720c */ /* 0x000fe20000764270 */
[----:B------:R-:W-:Y:S02]  /*6de0*/  IMAD.IADD R7, R7, 0x1, R97 ;  /* 0x0000000107077824 */ /* 0x000fe400078e0261 */
[----:B------:R-:W-:Y:S01]  /*6df0*/  FFMA R151, R151, R23, R88 ;  /* 0x0000001797977223 */ /* 0x000fe20000000058 */
[----:B------:R-:W-:-:S04]  /*6e00*/  LEA R88, P2, R6, R8, 0x2 ;  /* 0x0000000806587211 */ /* 0x000fc800078410ff */
[----:B------:R-:W-:Y:S02]  /*6e10*/  F2FP.TF32.F32.PACK_B R151, R151 ;  /* 0x00000097ff97723e */ /* 0x000fe400024050ff */
[----:B------:R-:W-:-:S03]  /*6e20*/  LEA.HI.X R89, R6, R9, R7, 0x2, P2 ;  /* 0x0000000906597211 */ /* 0x000fc600010f1407 */
[----:B------:R0:W-:Y:S04]  /*6e30*/  @P1 STG.E desc[UR36][R164.64+0x1e4], R151 ;  /* 0x0001e497a4001986 */ /* 0x0001e8000c101924 */
[----:B------:R-:W3:Y:S01]  /*6e40*/  @P3 LDG.E.LTC128B R158, desc[UR36][R88.64] ;  /* 0x00000024589e3981 */ /* 0x000ee2000c1e1920 */
[----:B------:R-:W-:Y:S01]  /*6e50*/  IMAD.WIDE.U32 R6, R159, R12, R4 ;  /* 0x0000000c9f067225 */ /* 0x000fe200078e0004 */
[----:B------:R-:W-:Y:S01]  /*6e60*/  SHF.L.U64.HI R95, R2, 0x9, R3 ;  /* 0x00000009025f7819 */ /* 0x000fe20000010203 */
[----:B------:R-:W-:Y:S01]  /*6e70*/  BSSY B1, `(.L_x_165) ;  /* 0x0000011000017945 */ /* 0x000fe20003800000 */
[----:B------:R-:W-:Y:S01]  /*6e80*/  ISETP.GT.AND P2, PT, R0, 0x1, P0 ;  /* 0x000000010000780c */ /* 0x000fe20000744270 */
[----:B------:R-:W-:Y:S02]  /*6e90*/  IMAD.IADD R7, R97, 0x1, R7 ;  /* 0x0000000161077824 */ /* 0x000fe400078e0207 */
[----:B------:R-:W-:-:S02]  /*6ea0*/  IMAD.SHL.U32 R93, R2, 0x200, RZ ;  /* 0x00000200025d7824 */ /* 0x000fc400078e00ff */
[----:B------:R-:W-:-:S03]  /*6eb0*/  IMAD.WIDE.U32 R90, R17, R10, R6 ;  /* 0x0000000a115a7225 */ /* 0x000fc600078e0006 */
[----:B------:R-:W-:Y:S01]  /*6ec0*/  IADD3 R6, P1, R93, R152, RZ ;  /* 0x000000985d067210 */ /* 0x000fe20007f3e0ff */
[----:B------:R-:W-:Y:S01]  /*6ed0*/  IMAD.IADD R3, R11, 0x1, R91 ;  /* 0x000000010b037824 */ /* 0x000fe200078e025b */
[----:B------:R-:W-:-:S03]  /*6ee0*/  LEA R2, P4, R90, R8, 0x2 ;  /* 0x000000085a027211 */ /* 0x000fc600078810ff */
[----:B------:R-:W-:Y:S01]  /*6ef0*/  IMAD.X R7, R95, 0x1, R153, P1 ;  /* 0x000000015f077824 */ /* 0x000fe200008e0699 */
[----:B------:R-:W-:Y:S02]  /*6f00*/  LEA.HI.X R3, R90, R9, R3, 0x2, P4 ;  /* 0x000000095a037211 */ /* 0x000fe400020f1403 */
[----:B---3--:R-:W-:-:S05]  /*6f10*/  LOP3.LUT R13, R158, 0xffffe000, RZ, 0xc0, !PT ;  /* 0xffffe0009e0d7812 */ /* 0x008fca00078ec0ff */
[----:B------:R-:W-:-:S04]  /*6f20*/  FMUL R13, R13, R22 ;  /* 0x000000160d0d7220 */ /* 0x000fc80000400000 */
[----:B------:R-:W-:-:S05]  /*6f30*/  FFMA R13, R24, R23, R13 ;  /* 0x00000017180d7223 */ /* 0x000fca000000000d */
[----:B------:R-:W-:-:S05]  /*6f40*/  F2FP.TF32.F32.PACK_B R13, R13 ;  /* 0x0000000dff0d723e */ /* 0x000fca00024050ff */
[----:B------:R0:W-:Y:S01]  /*6f50*/  @P3 STG.E desc[UR36][R6.64], R13 ;  /* 0x0000000d06003986 */ /* 0x0001e2000c101924 */
[----:B------:R-:W-:Y:S05]  /*6f60*/  @!P2 BRA `(.L_x_166) ;  /* 0x000000000004a947 */ /* 0x000fea0003800000 */
[----:B------:R3:W5:Y:S02]  /*6f70*/  LDG.E.LTC128B R158, desc[UR36][R2.64+0x4] ;  /* 0x00000424029e7981 */ /* 0x000764000c1e1920 */
.L_x_166:
[----:B------:R-:W-:Y:S05]  /*6f80*/  BSYNC B1 ;  /* 0x0000000000017941 */ /* 0x000fea0003800000 */
.L_x_165:
[----:B-----5:R-:W-:Y:S01]  /*6f90*/  LOP3.LUT R15, R158, 0xffffe000, RZ, 0xc0, !PT ;  /* 0xffffe0009e0f7812 */ /* 0x020fe200078ec0ff */
[----:B0-----:R-:W-:Y:S01]  /*6fa0*/  IMAD.WIDE.U32 R12, R159, R12, R154 ;  /* 0x0000000c9f0c7225 */ /* 0x001fe200078e009a */
[----:B------:R-:W-:Y:S01]  /*6fb0*/  ISETP.GT.AND P1, PT, R16, 0x88, PT ;  /* 0x000000881000780c */ /* 0x000fe20003f24270 */
[----:B------:R-:W-:Y:S02]  /*6fc0*/  BSSY B1, `(.L_x_167) ;  /* 0x000000f000017945 */ /* 0x000fe40003800000 */
[----:B------:R-:W-:Y:S01]  /*6fd0*/  FMUL R20, R15, R22 ;  /* 0x000000160f147220 */ /* 0x000fe20000400000 */
[----:B------:R-:W-:Y:S01]  /*6fe0*/  ISETP.GT.AND P3, PT, R0, RZ, P1 ;  /* 0x000000ff0000720c */ /* 0x000fe20000f64270 */
[----:B------:R-:W-:Y:S01]  /*6ff0*/  IMAD.IADD R97, R97, 0x1, R13 ;  /* 0x0000000161617824 */ /* 0x000fe200078e020d */
[-C--:B------:R-:W-:Y:S01]  /*7000*/  IADD3 R14, P5, R14, R12.reuse, RZ ;  /* 0x0000000c0e0e7210 */ /* 0x080fe20007fbe0ff */
[----:B------:R-:W-:Y:S01]  /*7010*/  FFMA R25, R25, R23, R20 ;  /* 0x0000001719197223 */ /* 0x000fe20000000014 */
[----:B------:R-:W-:-:S03]  /*7020*/  IADD3 R12, P4, R4, R12, RZ ;  /* 0x0000000c040c7210 */ /* 0x000fc60007f9e0ff */
[----:B------:R-:W-:Y:S01]  /*7030*/  IMAD.X R20, R97, 0x1, R21, P5 ;  /* 0x0000000161147824 */ /* 0x000fe200028e0615 */
[----:B------:R-:W-:Y:S01]  /*7040*/  F2FP.TF32.F32.PACK_B R25, R25 ;  /* 0x00000019ff19723e */ /* 0x000fe200024050ff */
[----:B------:R-:W-:Y:S01]  /*7050*/  IMAD.X R13, R5, 0x1, R97, P4 ;  /* 0x00000001050d7824 */ /* 0x000fe200020e0661 */
[----:B------:R-:W-:-:S03]  /*7060*/  LEA R4, P5, R14, R8, 0x2 ;  /* 0x000000080e047211 */ /* 0x000fc600078a10ff */
[----:B------:R0:W-:Y:S01]  /*7070*/  @P2 STG.E desc[UR36][R6.64+0x4], R25 ;  /* 0x0000041906002986 */ /* 0x0001e2000c101924 */
[----:B------:R-:W-:Y:S01]  /*7080*/  LEA.HI.X R5, R14, R9, R20, 0x2, P5 ;  /* 0x000000090e057211 */ /* 0x000fe200028f1414 */
[----:B------:R-:W-:Y:S08]  /*7090*/  @!P3 BRA `(.L_x_168) ;  /* 0x000000000004b947 */ /* 0x000ff00003800000 */
[----:B------:R0:W5:Y:S02]  /*70a0*/  LDG.E.LTC128B R158, desc[UR36][R4.64] ;  /* 0x00000024049e7981 */ /* 0x000164000c1e1920 */
.L_x_168:
[----:B------:R-:W-:Y:S05]  /*70b0*/  BSYNC B1 ;  /* 0x0000000000017941 */ /* 0x000fea0003800000 */
.L_x_167:
[----:B0----5:R-:W-:Y:S01]  /*70c0*/  LOP3.LUT R5, R158, 0xffffe000, RZ, 0xc0, !PT ;  /* 0xffffe0009e057812 */ /* 0x021fe200078ec0ff */
[----:B------:R-:W-:Y:S01]  /*70d0*/  IMAD.WIDE.U32 R12, R17, R10, R12 ;  /* 0x0000000a110c7225 */ /* 0x000fe200078e000c */
[----:B------:R-:W-:Y:S01]  /*70e0*/  IADD3 R4, P4, R6, R161, RZ ;  /* 0x000000a106047210 */ /* 0x000fe20007f9e0ff */
[----:B------:R-:W-:Y:S01]  /*70f0*/  BSSY B1, `(.L_x_169) ;  /* 0x000000c000017945 */ /* 0x000fe20003800000 */
[----:B------:R-:W-:Y:S01]  /*7100*/  ISETP.GT.AND P2, PT, R0, 0x1, P1 ;  /* 0x000000010000780c */ /* 0x000fe20000f44270 */
[----:B------:R-:W-:Y:S01]  /*7110*/  FMUL R5, R5, R22 ;  /* 0x0000001605057220 */ /* 0x000fe20000400000 */
[----:B------:R-:W-:Y:S01]  /*7120*/  IMAD.IADD R11, R11, 0x1, R13 ;  /* 0x000000010b0b7824 */ /* 0x000fe200078e020d */
[----:B------:R-:W-:Y:S02]  /*7130*/  LEA R8, P5, R12, R8, 0x2 ;  /* 0x000000080c087211 */ /* 0x000fe400078a10ff */
[----:B------:R-:W-:Y:S01]  /*7140*/  FFMA R13, R26, R23, R5 ;  /* 0x000000171a0d7223 */ /* 0x000fe20000000005 */
[----:B------:R-:W-:Y:S01]  /*7150*/  IMAD.X R5, R7, 0x1, R163, P4 ;  /* 0x0000000107057824 */ /* 0x000fe200020e06a3 */
[----:B------:R-:W-:-:S03]  /*7160*/  LEA.HI.X R9, R12, R9, R11, 0x2, P5 ;  /* 0x000000090c097211 */ /* 0x000fc600028f140b */
[----:B------:R-:W-:-:S05]  /*7170*/  F2FP.TF32.F32.PACK_B R13, R13 ;  /* 0x0000000dff0d723e */ /* 0x000fca00024050ff */
[----:B------:R0:W-:Y:S01]  /*7180*/  @P3 STG.E desc[UR36][R4.64], R13 ;  /* 0x0000000d04003986 */ /* 0x0001e2000c101924 */
[----:B------:R-:W-:Y:S05]  /*7190*/  @!P2 BRA `(.L_x_170) ;  /* 0x000000000004a947 */ /* 0x000fea0003800000 */
[----:B------:R0:W5:Y:S02]  /*71a0*/  LDG.E.LTC128B R158, desc[UR36][R8.64+0x4] ;  /* 0x00000424089e7981 */ /* 0x000164000c1e1920 */
.L_x_170:
[----:B------:R-:W-:Y:S05]  /*71b0*/  BSYNC B1 ;  /* 0x0000000000017941 */ /* 0x000fea0003800000 */
.L_x_169:
[----:B-----5:R-:W-:Y:S01]  /*71c0*/  LOP3.LUT R11, R158, 0xffffe000, RZ, 0xc0, !PT ;  /* 0xffffe0009e0b7812 */ /* 0x020fe200078ec0ff */
[----:B------:R-:W-:Y:S01]  /*71d0*/  BSSY B1, `(.L_x_171) ;  /* 0x0000008000017945 */ /* 0x000fe20003800000 */
[----:B------:R-:W-:-:S03]  /*71e0*/  ISETP.GT.AND P3, PT, R0, 0x8, P0 ;  /* 0x000000080000780c */ /* 0x000fc60000764270 */
[----:B------:R-:W-:-:S04]  /*71f0*/  FMUL R10, R11, R22 ;  /* 0x000000160b0a7220 */ /* 0x000fc80000400000 */
[----:B------:R-:W-:-:S05]  /*7200*/  FFMA R27, R27, R23, R10 ;  /* 0x000000171b1b7223 */ /* 0x000fca000000000a */
[----:B------:R-:W-:-:S05]  /*7210*/  F2FP.TF32.F32.PACK_B R27, R27 ;  /* 0x0000001bff1b723e */ /* 0x000fca00024050ff */
[----:B------:R0:W-:Y:S01]  /*7220*/  @P2 STG.E desc[UR36][R4.64+0x4], R27 ;  /* 0x0000041b04002986 */ /* 0x0001e2000c101924 */
[----:B------:R-:W-:Y:S05]  /*7230*/  @!P3 BRA `(.L_x_172) ;  /* 0x000000000004b947 */ /* 0x000fea0003800000 */
[----:B------:R0:W5:Y:S02]  /*7240*/  LDG.E.LTC128B R158, desc[UR36][R2.64+0x20] ;  /* 0x00002024029e7981 */ /* 0x000164000c1e1920 */
.L_x_172:
[----:B------:R-:W-:Y:S05]  /*7250*/  BSYNC B1 ;  /* 0x0000000000017941 */ /* 0x000fea0003800000 */
.L_x_171:
[----:B0----5:R-:W-:Y:S01]  /*7260*/  LOP3.LUT R5, R158, 0xffffe000, RZ, 0xc0, !PT ;  /* 0xffffe0009e057812 */ /* 0x021fe200078ec0ff */
[----:B------:R-:W-:Y:S01]  /*7270*/  IMAD.MOV.U32 R4, RZ, RZ, R6 ;  /* 0x000000ffff047224 */ /* 0x000fe200078e0006 */
[----:B------:R-:W-:Y:S01]  /*7280*/  ISETP.GT.AND P2, PT, R0, 0x9, P0 ;  /* 0x000000090000780c */ /* 0x000fe20000744270 */
[----:B------:R-:W-:Y:S02]  /*7290*/  BSSY B1, `(.L_x_173) ;  /* 0x0000008000017945 */ /* 0x000fe40003800000 */
[----:B------:R-:W-:-:S04]  /*72a0*/  FMUL R5, R5, R22 ;  /* 0x0000001605057220 */ /* 0x000fc80000400000 */
[----:B------:R-:W-:Y:S01]  /*72b0*/  FFMA R11, R28, R23, R5 ;  /* 0x000000171c0b7223 */ /* 0x000fe20000000005 */
[----:B------:R-:W-:-:S04]  /*72c0*/  IMAD.MOV.U32 R5, RZ, RZ, R7 ;  /* 0x000000ffff057224 */ /* 0x000fc800078e0007 */
[----:B------:R-:W-:-:S05]  /*72d0*/  F2FP.TF32.F32.PACK_B R11, R11 ;  /* 0x0000000bff0b723e */ /* 0x000fca00024050ff */
[----:B------:R0:W-:Y:S01]  /*72e0*/  @P3 STG.E desc[UR36][R4.64+0x20], R11 ;  /* 0x0000200b04003986 */ /* 0x0001e2000c101924 */
[----:B------:R-:W-:Y:S05]  /*72f0*/  @!P2 BRA `(.L_x_174) ;  /* 0x000000000004a947 */ /* 0x000fea0003800000 */
[----:B------:R0:W5:Y:S02]  /*7300*/  LDG.E.LTC128B R158, desc[UR36][R2.64+0x24] ;  /* 0x00002424029e7981 */ /* 0x000164000c1e1920 */
.L_x_174:
[----:B------:R-:W-:Y:S05]  /*7310*/  BSYNC B1 ;  /* 0x0000000000017941 */ /* 0x000fea0003800000 */
.L_x_173:
[----:B0----5:R-:W-:Y:S01]  /*7320*/  LOP3.LUT R11, R158, 0xffffe000, RZ, 0xc0, !PT ;  /* 0xffffe0009e0b7812 */ /* 0x021fe200078ec0ff */
        /* <DEDUP_REMOVED lines=8> */
.L_x_176:
[----:B------:R-:W-:Y:S05]  /*73b0*/  BSYNC B1 ;  /* 0x0000000000017941 */ /* 0x000fea0003800000 */
.L_x_175:
[----:B-----5:R-:W-:Y:S01]  /*73c0*/  LOP3.LUT R11, R158, 0xffffe000, RZ, 0xc0, !PT ;  /* 0xffffe0009e0b7812 */ /* 0x020fe200078ec0ff */
[----:B------:R-:W-:Y:S01]  /*73d0*/  BSSY B1, `(.L_x_177) ;  /* 0x000000a000017945 */ /* 0x000fe20003800000 */
[----:B------:R-:W-:Y:S02]  /*73e0*/  IADD3 R6, P3, R161, R6, RZ ;  /* 0x00000006a1067210 */ /* 0x000fe40007f7e0ff */
[----:B------:R-:W-:Y:S01]  /*73f0*/  ISETP.GT.AND P2, PT, R0, 0x9, P1 ;  /* 0x000000090000780c */ /* 0x000fe20000f44270 */
[----:B------:R-:W-:Y:S02]  /*7400*/  FMUL R11, R11, R22 ;  /* 0x000000160b0b7220 */ /* 0x000fe40000400000 */
[----:B------:R-:W-:Y:S02]  /*7410*/  IMAD.X R7, R163, 0x1, R7, P3 ;  /* 0x00000001a3077824 */ /* 0x000fe400018e0607 */
[----:B------:R-:W-:-:S05]  /*7420*/  FFMA R11, R30, R23, R11 ;  /* 0x000000171e0b7223 */ /* 0x000fca000000000b */
[----:B------:R-:W-:-:S05]  /*7430*/  F2FP.TF32.F32.PACK_B R11, R11 ;  /* 0x0000000bff0b723e */ /* 0x000fca00024050ff */
[----:B------:R0:W-:Y:S01]  /*7440*/  @P4 STG.E desc[UR36][R6.64+0x20], R11 ;  /* 0x0000200b06004986 */ /* 0x0001e2000c101924 */
[----:B------:R-:W-:Y:S05]  /*7450*/  @!P2 BRA `(.L_x_178) ;  /* 0x000000000004a947 */ /* 0x000fea0003800000 */
[----:B------:R0:W5:Y:S02]  /*7460*/  LDG.E.LTC128B R158, desc[UR36][R8.64+0x24] ;  /* 0x00002424089e7981 */ /* 0x000164000c1e1920 */
.L_x_178:
[----:B------:R-:W-:Y:S05]  /*7470*/  BSYNC B1 ;  /* 0x0000000000017941 */ /* 0x000fea0003800000 */
.L_x_177:
[----:B0----5:R-:W-:Y:S01]  /*7480*/  LOP3.LUT R7, R158, 0xffffe000, RZ, 0xc0, !PT ;  /* 0xffffe0009e077812 */ /* 0x021fe200078ec0ff */
[----:B------:R-:W-:Y:S01]  /*7490*/  BSSY B1, `(.L_x_179) ;  /* 0x000000a000017945 */ /* 0x000fe20003800000 */
[----:B------:R-:W-:Y:S02]  /*74a0*/  IADD3 R6, P4, P5, R161, R152, R93 ;  /* 0x00000098a1067210 */ /* 0x000fe40007d9e05d */
[----:B------:R-:W-:Y:S01]  /*74b0*/  ISETP.GT.AND P3, PT, R0, 0x10, P0 ;  /* 0x000000100000780c */ /* 0x000fe20000764270 */
[----:B------:R-:W-:Y:S01]  /*74c0*/  FMUL R10, R7, R22 ;  /* 0x00000016070a7220 */ /* 0x000fe20000400000 */
[----:B------:R-:W-:-:S03]  /*74d0*/  IADD3.X R7, R163, R153, R95, P4, P5 ;  /* 0x00000099a3077210 */ /* 0x000fc600027ea45f */
[----:B------:R-:W-:-:S05]  /*74e0*/  FFMA R31, R31, R23, R10 ;  /* 0x000000171f1f7223 */ /* 0x000fca000000000a */
[----:B------:R-:W-:-:S05]  /*74f0*/  F2FP.TF32.F32.PACK_B R31, R31 ;  /* 0x0000001fff1f723e */ /* 0x000fca00024050ff */
[----:B------:R0:W-:Y:S01]  /*7500*/  @P2 STG.E desc[UR36][R6.64+0x24], R31 ;  /* 0x0000241f06002986 */ /* 0x0001e2000c101924 */
[----:B------:R-:W-:Y:S05]  /*7510*/  @!P3 BRA `(.L_x_180) ;  /* 0x000000000004b947 */ /* 0x000fea0003800000 */
[----:B------:R0:W5:Y:S02]  /*7520*/  LDG.E.LTC128B R158, desc[UR36][R2.64+0x40] ;  /* 0x00004024029e7981 */ /* 0x000164000c1e1920 */
.L_x_180:
[----:B------:R-:W-:Y:S05]  /*7530*/  BSYNC B1 ;  /* 0x0000000000017941 */ /* 0x000fea0003800000 */
.L_x_179:
        /* <DEDUP_REMOVED lines=9> */
.L_x_182:
[----:B------:R-:W-:Y:S05]  /*75d0*/  BSYNC B1 ;  /* 0x0000000000017941 */ /* 0x000fea0003800000 */
.L_x_181:
        /* <DEDUP_REMOVED lines=9> */
.L_x_184:
[----:B------:R-:W-:Y:S05]  /*7670*/  BSYNC B1 ;  /* 0x0000000000017941 */ /* 0x000fea0003800000 */
.L_x_183:
        /* <DEDUP_REMOVED lines=9> */
.L_x_186:
[----:B------:R-:W-:Y:S05]  /*7710*/  BSYNC B1 ;  /* 0x0000000000017941 */ /* 0x000fea0003800000 */
.L_x_185:
        /* <DEDUP_REMOVED lines=9> */
.L_x_188:
[----:B------:R-:W-:Y:S05]  /*77b0*/  BSYNC B1 ;  /* 0x0000000000017941 */ /* 0x000fea0003800000 */
.L_x_187:
        /* <DEDUP_REMOVED lines=9> */
.L_x_190:
[----:B------:R-:W-:Y:S05]  /*7850*/  BSYNC B1 ;  /* 0x0000000000017941 */ /* 0x000fea0003800000 */
.L_x_189:
        /* <DEDUP_REMOVED lines=9> */
.L_x_192:
[----:B------:R-:W-:Y:S05]  /*78f0*/  BSYNC B1 ;  /* 0x0000000000017941 */ /* 0x000fea0003800000 */
.L_x_191:
        /* <DEDUP_REMOVED lines=9> */
.L_x_194:
[----:B------:R-:W-:Y:S05]  /*7990*/  BSYNC B1 ;  /* 0x0000000000017941 */ /* 0x000fea0003800000 */
.L_x_193:
        /* <DEDUP_REMOVED lines=9> */
.L_x_196:
[----:B------:R-:W-:Y:S05]  /*7a30*/  BSYNC B1 ;  /* 0x0000000000017941 */ /* 0x000fea0003800000 */
.L_x_195:
        /* <DEDUP_REMOVED lines=9> */
.L_x_198:
[----:B------:R-:W-:Y:S05]  /*7ad0*/  BSYNC B1 ;  /* 0x0000000000017941 */ /* 0x000fea0003800000 */
.L_x_197:
        /* <DEDUP_REMOVED lines=9> */
.L_x_200:
[----:B------:R-:W-:Y:S05]  /*7b70*/  BSYNC B1 ;  /* 0x0000000000017941 */ /* 0x000fea0003800000 */
.L_x_199:
        /* <DEDUP_REMOVED lines=9> */
.L_x_202:
[----:B------:R-:W-:Y:S05]  /*7c10*/  BSYNC B1 ;  /* 0x0000000000017941 */ /* 0x000fea0003800000 */
.L_x_201:
        /* <DEDUP_REMOVED lines=9> */
.L_x_204:
[----:B------:R-:W-:Y:S05]  /*7cb0*/  BSYNC B1 ;  /* 0x0000000000017941 */ /* 0x000fea0003800000 */
.L_x_203:
        /* <DEDUP_REMOVED lines=9> */
.L_x_206:
[----:B------:R-:W-:Y:S05]  /*7d50*/  BSYNC B1 ;  /* 0x0000000000017941 */ /* 0x000fea0003800000 */
.L_x_205:
        /* <DEDUP_REMOVED lines=9> */
.L_x_208:
[----:B------:R-:W-:Y:S05]  /*7df0*/  BSYNC B1 ;  /* 0x0000000000017941 */ /* 0x000fea0003800000 */
.L_x_207:
        /* <DEDUP_REMOVED lines=9> */
.L_x_210:
[----:B------:R-:W-:Y:S05]  /*7e90*/  BSYNC B1 ;  /* 0x0000000000017941 */ /* 0x000fea0003800000 */
.L_x_209:
        /* <DEDUP_REMOVED lines=9> */
.L_x_212:
[----:B------:R-:W-:Y:S05]  /*7f30*/  BSYNC B1 ;  /* 0x0000000000017941 */ /* 0x000fea0003800000 */
.L_x_211:
        /* <DEDUP_REMOVED lines=9> */
.L_x_214:
[----:B------:R-:W-:Y:S05]  /*7fd0*/  BSYNC B1 ;  /* 0x0000000000017941 */ /* 0x000fea0003800000 */
.L_x_213:
        /* <DEDUP_REMOVED lines=9> */
.L_x_216:
[----:B------:R-:W-:Y:S05]  /*8070*/  BSYNC B1 ;  /* 0x0000000000017941 */ /* 0x000fea0003800000 */
.L_x_215:
        /* <DEDUP_REMOVED lines=9> */
.L_x_218:
[----:B------:R-:W-:Y:S05]  /*8110*/  BSYNC B1 ;  /* 0x0000000000017941 */ /* 0x000fea0003800000 */
.L_x_217:
        /* <DEDUP_REMOVED lines=9> */
.L_x_220:
[----:B------:R-:W-:Y:S05]  /*81b0*/  BSYNC B1 ;  /* 0x0000000000017941 */ /* 0x000fea0003800000 */
.L_x_219:
        /* <DEDUP_REMOVED lines=9> */
.L_x_222:
[----:B------:R-:W-:Y:S05]  /*8250*/  BSYNC B1 ;  /* 0x0000000000017941 */ /* 0x000fea0003800000 */
.L_x_221:
        /* <DEDUP_REMOVED lines=9> */
.L_x_224:
[----:B------:R-:W-:Y:S05]  /*82f0*/  BSYNC B1 ;  /* 0x0000000000017941 */ /* 0x000fea0003800000 */
.L_x_223:
        /* <DEDUP_REMOVED lines=9> */
.L_x_226:
[----:B------:R-:W-:Y:S05]  /*8390*/  BSYNC B1 ;  /* 0x0000000000017941 */ /* 0x000fea0003800000 */
.L_x_225:
        /* <DEDUP_REMOVED lines=9> */
.L_x_228:
[----:B------:R-:W-:Y:S05]  /*8430*/  BSYNC B1 ;  /* 0x0000000000017941 */ /* 0x000fea0003800000 */
.L_x_227:
        /* <DEDUP_REMOVED lines=9> */
.L_x_230:
[----:B------:R-:W-:Y:S05]  /*84d0*/  BSYNC B1 ;  /* 0x0000000000017941 */ /* 0x000fea0003800000 */
.L_x_229:
        /* <DEDUP_REMOVED lines=9> */
.L_x_232:
[----:B------:R-:W-:Y:S05]  /*8570*/  BSYNC B1 ;  /* 0x0000000000017941 */ /* 0x000fea0003800000 */
.L_x_231:
        /* <DEDUP_REMOVED lines=9> */
.L_x_234:
[----:B------:R-:W-:Y:S05]  /*8610*/  BSYNC B1 ;  /* 0x0000000000017941 */ /* 0x000fea0003800000 */
.L_x_233:
        /* <DEDUP_REMOVED lines=9> */
.L_x_236:
[----:B------:R-:W-:Y:S05]  /*86b0*/  BSYNC B1 ;  /* 0x0000000000017941 */ /* 0x000fea0003800000 */
.L_x_235:
        /* <DEDUP_REMOVED lines=9> */
.L_x_238:
[----:B------:R-:W-:Y:S05]  /*8750*/  BSYNC B1 ;  /* 0x0000000000017941 */ /* 0x000fea0003800000 */
.L_x_237:
        /* <DEDUP_REMOVED lines=9> */
.L_x_240:
[----:B------:R-:W-:Y:S05]  /*87f0*/  BSYNC B1 ;  /* 0x0000000000017941 */ /* 0x000fea0003800000 */
.L_x_239:
        /* <DEDUP_REMOVED lines=9> */
.L_x_242:
[----:B------:R-:W-:Y:S05]  /*8890*/  BSYNC B1 ;  /* 0x0000000000017941 */ /* 0x000fea0003800000 */
.L_x_241:
        /* <DEDUP_REMOVED lines=9> */
.L_x_244:
[----:B------:R-:W-:Y:S05]  /*8930*/  BSYNC B1 ;  /* 0x0000000000017941 */ /* 0x000fea0003800000 */
.L_x_243:
        /* <DEDUP_REMOVED lines=9> */
.L_x_246:
[----:B------:R-:W-:Y:S05]  /*89d0*/  BSYNC B1 ;  /* 0x0000000000017941 */ /* 0x000fea0003800000 */
.L_x_245:
        /* <DEDUP_REMOVED lines=9> */
.L_x_248:
[----:B------:R-:W-:Y:S05]  /*8a70*/  BSYNC B1 ;  /* 0x0000000000017941 */ /* 0x000fea0003800000 */
.L_x_247:
        /* <DEDUP_REMOVED lines=9> */
.L_x_250:
[----:B------:R-:W-:Y:S05]  /*8b10*/  BSYNC B1 ;  /* 0x0000000000017941 */ /* 0x000fea0003800000 */
.L_x_249:
        /* <DEDUP_REMOVED lines=9> */
.L_x_252:
[----:B------:R-:W-:Y:S05]  /*8bb0*/  BSYNC B1 ;  /* 0x0000000000017941 */ /* 0x000fea0003800000 */
.L_x_251:
        /* <DEDUP_REMOVED lines=9> */
.L_x_254:
[----:B------:R-:W-:Y:S05]  /*8c50*/  BSYNC B1 ;  /* 0x0000000000017941 */ /* 0x000fea0003800000 */
.L_x_253:
        /* <DEDUP_REMOVED lines=9> */
.L_x_256:
[----:B------:R-:W-:Y:S05]  /*8cf0*/  BSYNC B1 ;  /* 0x0000000000017941 */ /* 0x000fea0003800000 */
.L_x_255:
        /* <DEDUP_REMOVED lines=9> */
.L_x_258:
[----:B------:R-:W-:Y:S05]  /*8d90*/  BSYNC B1 ;  /* 0x0000000000017941 */ /* 0x000fea0003800000 */
.L_x_257:
        /* <DEDUP_REMOVED lines=9> */
.L_x_260:
[----:B------:R-:W-:Y:S05]  /*8e30*/  BSYNC B1 ;  /* 0x0000000000017941 */ /* 0x000fea0003800000 */
.L_x_259:
        /* <DEDUP_REMOVED lines=9> */
.L_x_262:
[----:B------:R-:W-:Y:S05]  /*8ed0*/  BSYNC B1 ;  /* 0x0000000000017941 */ /* 0x000fea0003800000 */
.L_x_261:
        /* <DEDUP_REMOVED lines=9> */
.L_x_264:
[----:B------:R-:W-:Y:S05]  /*8f70*/  BSYNC B1 ;  /* 0x0000000000017941 */ /* 0x000fea0003800000 */
.L_x_263:
        /* <DEDUP_REMOVED lines=9> */
.L_x_266:
[----:B------:R-:W-:Y:S05]  /*9010*/  BSYNC B1 ;  /* 0x0000000000017941 */ /* 0x000fea0003800000 */
.L_x_265:
        /* <DEDUP_REMOVED lines=9> */
.L_x_268:
[----:B------:R-:W-:Y:S05]  /*90b0*/  BSYNC B1 ;  /* 0x0000000000017941 */ /* 0x000fea0003800000 */
.L_x_267:
        /* <DEDUP_REMOVED lines=9> */
.L_x_270:
[----:B------:R-:W-:Y:S05]  /*9150*/  BSYNC B1 ;  /* 0x0000000000017941 */ /* 0x000fea0003800000 */
.L_x_269:
        /* <DEDUP_REMOVED lines=9> */
.L_x_272:
[----:B------:R-:W-:Y:S05]  /*91f0*/  BSYNC B1 ;  /* 0x0000000000017941 */ /* 0x000fea0003800000 */
.L_x_271:
        /* <DEDUP_REMOVED lines=9> */
.L_x_274:
[----:B------:R-:W-:Y:S05]  /*9290*/  BSYNC B1 ;  /* 0x0000000000017941 */ /* 0x000fea0003800000 */
.L_x_273:
        /* <DEDUP_REMOVED lines=9> */
.L_x_276:
[----:B------:R-:W-:Y:S05]  /*9330*/  BSYNC B1 ;  /* 0x0000000000017941 */ /* 0x000fea0003800000 */
.L_x_275:
        /* <DEDUP_REMOVED lines=9> */
.L_x_278:
[----:B------:R-:W-:Y:S05]  /*93d0*/  BSYNC B1 ;  /* 0x0000000000017941 */ /* 0x000fea0003800000 */
.L_x_277:
        /* <DEDUP_REMOVED lines=9> */
.L_x_280:
[----:B------:R-:W-:Y:S05]  /*9470*/  BSYNC B1 ;  /* 0x0000000000017941 */ /* 0x000fea0003800000 */
.L_x_279:
        /* <DEDUP_REMOVED lines=9> */
.L_x_282:
[----:B------:R-:W-:Y:S05]  /*9510*/  BSYNC B1 ;  /* 0x0000000000017941 */ /* 0x000fea0003800000 */
.L_x_281:
        /* <DEDUP_REMOVED lines=9> */
.L_x_284:
[----:B------:R-:W-:Y:S05]  /*95b0*/  BSYNC B1 ;  /* 0x0000000000017941 */ /* 0x000fea0003800000 */
.L_x_283:
        /* <DEDUP_REMOVED lines=9> */
.L_x_286:
[----:B------:R-:W-:Y:S05]  /*9650*/  BSYNC B1 ;  /* 0x0000000000017941 */ /* 0x000fea0003800000 */
.L_x_285:
[----:B0--3-5:R-:W-:Y:S01]  /*9660*/  LOP3.LUT R3, R158, 0xffffe000, RZ, 0xc0, !PT ;  /* 0xffffe0009e037812 */ /* 0x029fe200078ec0ff */
        /* <DEDUP_REMOVED lines=8> */
.L_x_288:
[----:B------:R-:W-:Y:S05]  /*96f0*/  BSYNC B1 ;  /* 0x0000000000017941 */ /* 0x000fea0003800000 */
.L_x_287:
[----:B-----5:R-:W-:Y:S01]  /*9700*/  LOP3.LUT R3, R158, 0xffffe000, RZ, 0xc0, !PT ;  /* 0xffffe0009e037812 */ /* 0x020fe200078ec0ff */
[----:B------:R-:W-:Y:S01]  /*9710*/  @P2 IMAD.MOV.U32 R2, RZ, RZ, R6 ;  /* 0x000000ffff022224 */ /* 0x000fe200078e0006 */
[----:B------:R-:W-:Y:S01]  /*9720*/  ISETP.GT.AND P1, PT, R0, 0x79, P1 ;  /* 0x000000790000780c */ /* 0x000fe20000f24270 */
[----:B------:R-:W-:Y:S02]  /*9730*/  BSSY B1, `(.L_x_289) ;  /* 0x0000008000017945 */ /* 0x000fe40003800000 */
[----:B------:R-:W-:-:S04]  /*9740*/  FMUL R3, R3, R22 ;  /* 0x0000001603037220 */ /* 0x000fc80000400000 */
[----:B0-----:R-:W-:Y:S01]  /*9750*/  FFMA R5, R86, R23, R3 ;  /* 0x0000001756057223 */ /* 0x001fe20000000003 */
[----:B------:R-:W-:-:S04]  /*9760*/  @P2 IMAD.MOV.U32 R3, RZ, RZ, R7 ;  /* 0x000000ffff032224 */ /* 0x000fc800078e0007 */
[----:B------:R-:W-:-:S05]  /*9770*/  F2FP.TF32.F32.PACK_B R5, R5 ;  /* 0x00000005ff05723e */ /* 0x000fca00024050ff */
[----:B------:R0:W-:Y:S01]  /*9780*/  @P2 STG.E desc[UR36][R2.64+0x1e0], R5 ;  /* 0x0001e00502002986 */ /* 0x0001e2000c101924 */
[----:B------:R-:W-:Y:S05]  /*9790*/  @!P1 BRA `(.L_x_290) ;  /* 0x0000000000049947 */ /* 0x000fea0003800000 */
[----:B------:R0:W5:Y:S02]  /*97a0*/  LDG.E.LTC128B R158, desc[UR36][R8.64+0x1e4] ;  /* 0x0001e424089e7981 */ /* 0x000164000c1e1920 */
.L_x_290:
[----:B------:R-:W-:Y:S05]  /*97b0*/  BSYNC B1 ;  /* 0x0000000000017941 */ /* 0x000fea0003800000 */
.L_x_289:
[----:B------:R-:W-:Y:S05]  /*97c0*/  @!P1 BRA `(.L_x_291) ;  /* 0x00000024003c9947 */ /* 0x000fea0003800000 */
[----:B0----5:R-:W-:-:S05]  /*97d0*/  LOP3.LUT R3, R158, 0xffffe000, RZ, 0xc0, !PT ;  /* 0xffffe0009e037812 */ /* 0x021fca00078ec0ff */
[----:B------:R-:W-:-:S04]  /*97e0*/  FMUL R0, R3, R22 ;  /* 0x0000001603007220 */ /* 0x000fc80000400000 */
[----:B------:R-:W-:-:S05]  /*97f0*/  FFMA R87, R87, R23, R0 ;  /* 0x0000001757577223 */ /* 0x000fca0000000000 */
[----:B------:R-:W-:-:S05]  /*9800*/  F2FP.TF32.F32.PACK_B R87, R87 ;  /* 0x00000057ff57723e */ /* 0x000fca00024050ff */
[----:B------:R0:W-:Y:S01]  /*9810*/  STG.E desc[UR36][R6.64+0x1e4], R87 ;  /* 0x0001e45706007986 */ /* 0x0001e2000c101924 */
[----:B------:R-:W-:Y:S05]  /*9820*/  BRA `(.L_x_291) ;  /* 0x0000002400247947 */ /* 0x000fea0003800000 */
.L_x_40:
[----:B------:R-:W-:Y:S01]  /*9830*/  ULDC.64 UR4, c[0x0][0x5c0] ;  /* 0x0001700000047ab9 */ /* 0x000fe20000000a00 */
[-C--:B------:R-:W-:Y:S01]  /*9840*/  FMUL R13, R88, R23.reuse ;  /* 0x00000017580d7220 */ /* 0x080fe20000400000 */
[----:B------:R-:W-:Y:S01]  /*9850*/  LEA R4, P0, R162, UR4, 0x2 ;  /* 0x00000004a2047c11 */ /* 0x000fe2000f8010ff */
[----:B------:R-:W-:Y:S01]  /*9860*/  IMAD.SHL.U32 R9, R2, 0x20, RZ ;  /* 0x0000002002097824 */ /* 0x000fe200078e00ff */
[----:B------:R-:W-:Y:S01]  /*9870*/  ISETP.GT.AND P5, PT, R0, 0x1, P3 ;  /* 0x000000010000780c */ /* 0x000fe20001fa4270 */
[-C--:B------:R-:W-:Y:S01]  /*9880*/  FMUL R89, R89, R23.reuse ;  /* 0x0000001759597220 */ /* 0x080fe20000400000 */
[----:B------:R-:W-:Y:S01]  /*9890*/  LEA.HI.X R5, R162, UR5, R167, 0x2, P0 ;  /* 0x00000005a2057c11 */ /* 0x000fe200080f14a7 */
[-C--:B------:R-:W-:Y:S01]  /*98a0*/  FMUL R15, R90, R23.reuse ;  /* 0x000000175a0f7220 */ /* 0x080fe20000400000 */
[----:B------:R-:W-:Y:S01]  /*98b0*/  ISETP.GT.AND P0, PT, R16, 0x8, PT ;  /* 0x000000081000780c */ /* 0x000fe20003f04270 */
[----:B------:R-:W-:Y:S01]  /*98c0*/  FMUL R91, R91, R23 ;  /* 0x000000175b5b7220 */ /* 0x000fe20000400000 */
[----:B------:R-:W-:Y:S01]  /*98d0*/  F2FP.TF32.F32.PACK_B R13, R13 ;  /* 0x0000000dff0d723e */ /* 0x000fe200024050ff */
[-C--:B------:R-:W-:Y:S01]  /*98e0*/  FMUL R93, R93, R23.reuse ;  /* 0x000000175d5d7220 */ /* 0x080fe20000400000 */
[----:B-1----:R-:W-:Y:S01]  /*98f0*/  ISETP.GT.AND P1, PT, R0, RZ, P0 ;  /* 0x000000ff0000720c */ /* 0x002fe20000724270 */
[-C--:B------:R-:W-:Y:S01]  /*9900*/  FMUL R17, R94, R23.reuse ;  /* 0x000000175e117220 */ /* 0x080fe20000400000 */
[----:B------:R-:W-:Y:S01]  /*9910*/  ISETP.GT.AND P4, PT, R0, 0x1, P0 ;  /* 0x000000010000780c */ /* 0x000fe20000784270 */
[----:B------:R0:W-:Y:S01]  /*9920*/  @P2 STG.E desc[UR36][R4.64], R13 ;  /* 0x0000000d04002986 */ /* 0x0001e2000c101924 */
[----:B------:R-:W-:Y:S01]  /*9930*/  SHF.L.U64.HI R7, R2, 0x5, R3 ;  /* 0x0000000502077819 */ /* 0x000fe20000010203 */
[-C--:B------:R-:W-:Y:S01]  /*9940*/  FMUL R95, R95, R23.reuse ;  /* 0x000000175f5f7220 */ /* 0x080fe20000400000 */
[-C--:B------:R-:W-:Y:S01]  /*9950*/  IADD3 R10, P2, R9, R4.reuse, RZ ;  /* 0x00000004090a7210 */ /* 0x080fe20007f5e0ff */
[----:B------:R-:W-:Y:S01]  /*9960*/  FMUL R97, R97, R23 ;  /* 0x0000001761617220 */ /* 0x000fe20000400000 */
[----:B------:R-:W-:Y:S01]  /*9970*/  F2FP.TF32.F32.PACK_B R89, R89 ;  /* 0x00000059ff59723e */ /* 0x000fe200024050ff */
[----:B------:R-:W-:Y:S01]  /*9980*/  FMUL R99, R99, R23 ;  /* 0x0000001763637220 */ /* 0x000fe20000400000 */
[----:B------:R-:W-:Y:S01]  /*9990*/  F2FP.TF32.F32.PACK_B R15, R15 ;  /* 0x0000000fff0f723e */ /* 0x000fe200024050ff */
[----:B------:R-:W-:Y:S01]  /*99a0*/  IMAD.X R11, R7, 0x1, R5, P2 ;  /* 0x00000001070b7824 */ /* 0x000fe200010e0605 */
[----:B------:R-:W-:Y:S01]  /*99b0*/  F2FP.TF32.F32.PACK_B R91, R91 ;  /* 0x0000005bff5b723e */ /* 0x000fe200024050ff */
[----:B------:R-:W-:Y:S01]  /*99c0*/  @P5 STG.E desc[UR36][R4.64+0x4], R89 ;  /* 0x0000045904005986 */ /* 0x000fe2000c101924 */
[----:B------:R-:W-:Y:S01]  /*99d0*/  ISETP.GT.AND P5, PT, R0, 0x8, P3 ;  /* 0x000000080000780c */ /* 0x000fe20001fa4270 */
[-C--:B0-----:R-:W-:Y:S01]  /*99e0*/  FMUL R13, R92, R23.reuse ;  /* 0x000000175c0d7220 */ /* 0x081fe20000400000 */
[C---:B------:R-:W-:Y:S01]  /*99f0*/  ISETP.GT.AND P2, PT, R0.reuse, 0x9, P3 ;  /* 0x000000090000780c */ /* 0x040fe20001f44270 */
[----:B------:R0:W-:Y:S01]  /*9a00*/  @P1 STG.E desc[UR36][R10.64], R15 ;  /* 0x0000000f0a001986 */ /* 0x0001e2000c101924 */
[C---:B------:R-:W-:Y:S01]  /*9a10*/  ISETP.GT.AND P1, PT, R0.reuse, 0x8, P0 ;  /* 0x000000080000780c */ /* 0x040fe20000724270 */
[----:B------:R-:W-:Y:S01]  /*9a20*/  FMUL R101, R101, R23 ;  /* 0x0000001765657220 */ /* 0x000fe20000400000 */
[----:B------:R-:W-:Y:S01]  /*9a30*/  F2FP.TF32.F32.PACK_B R13, R13 ;  /* 0x0000000dff0d723e */ /* 0x000fe200024050ff */
[----:B------:R-:W-:Y:S01]  /*9a40*/  @P4 STG.E desc[UR36][R10.64+0x4], R91 ;  /* 0x0000045b0a004986 */ /* 0x000fe2000c101924 */
[----:B------:R-:W-:Y:S01]  /*9a50*/  ISETP.GT.AND P4, PT, R0, 0x9, P0 ;  /* 0x000000090000780c */ /* 0x000fe20000784270 */
[----:B------:R-:W-:Y:S01]  /*9a60*/  FMUL R103, R103, R23 ;  /* 0x0000001767677220 */ /* 0x000fe20000400000 */
[----:B------:R-:W-:Y:S01]  /*9a70*/  F2FP.TF32.F32.PACK_B R93, R93 ;  /* 0x0000005dff5d723e */ /* 0x000fe200024050ff */
[----:B------:R-:W-:Y:S01]  /*9a80*/  FMUL R105, R105, R23 ;  /* 0x0000001769697220 */ /* 0x000fe20000400000 */
[----:B------:R-:W-:Y:S01]  /*9a90*/  F2FP.TF32.F32.PACK_B R17, R17 ;  /* 0x00000011ff11723e */ /* 0x000fe200024050ff */
[----:B------:R1:W-:Y:S01]  /*9aa0*/  @P5 STG.E desc[UR36][R4.64+0x20], R13 ;  /* 0x0000200d04005986 */ /* 0x0003e2000c101924 */
[----:B------:R-:W-:Y:S01]  /*9ab0*/  F2FP.TF32.F32.PACK_B R95, R95 ;  /* 0x0000005fff5f723e */ /* 0x000fe200024050ff */
[-C--:B0-----:R-:W-:Y:S01]  /*9ac0*/  FMUL R15, R96, R23.reuse ;  /* 0x00000017600f7220 */ /* 0x081fe20000400000 */
[C---:B------:R-:W-:Y:S01]  /*9ad0*/  ISETP.GT.AND P5, PT, R0.reuse, 0x10, P3 ;  /* 0x000000100000780c */ /* 0x040fe20001fa4270 */
[----:B------:R-:W-:Y:S01]  /*9ae0*/  @P2 STG.E desc[UR36][R4.64+0x24], R93 ;  /* 0x0000245d04002986 */ /* 0x000fe2000c101924 */
[C---:B------:R-:W-:Y:S01]  /*9af0*/  ISETP.GT.AND P2, PT, R0.reuse, 0x11, P3 ;  /* 0x000000110000780c */ /* 0x040fe20001f44270 */
[----:B------:R-:W-:Y:S01]  /*9b00*/  FMUL R107, R107, R23 ;  /* 0x000000176b6b7220 */ /* 0x000fe20000400000 */
[----:B------:R-:W-:Y:S01]  /*9b10*/  F2FP.TF32.F32.PACK_B R15, R15 ;  /* 0x0000000fff0f723e */ /* 0x000fe200024050ff */
[----:B------:R0:W-:Y:S01]  /*9b20*/  @P1 STG.E desc[UR36][R10.64+0x20], R17 ;  /* 0x000020110a001986 */ /* 0x0001e2000c101924 */
[C---:B------:R-:W-:Y:S01]  /*9b30*/  ISETP.GT.AND P1, PT, R0.reuse, 0x10, P0 ;  /* 0x000000100000780c */ /* 0x040fe20000724270 */
[----:B------:R-:W-:Y:S01]  /*9b40*/  FMUL R109, R109, R23 ;  /* 0x000000176d6d7220 */ /* 0x000fe20000400000 */
[----:B------:R-:W-:Y:S01]  /*9b50*/  F2FP.TF32.F32.PACK_B R97, R97 ;  /* 0x00000061ff61723e */ /* 0x000fe200024050ff */
[----:B------:R-:W-:Y:S01]  /*9b60*/  @P4 STG.E desc[UR36][R10.64+0x24], R95 ;  /* 0x0000245f0a004986 */ /* 0x000fe2000c101924 */
[----:B------:R-:W-:Y:S01]  /*9b70*/  ISETP.GT.AND P4, PT, R0, 0x11, P0 ;  /* 0x000000110000780c */ /* 0x000fe20000784270 */
[----:B-1----:R-:W-:Y:S01]  /*9b80*/  FMUL R13, R98, R23 ;  /* 0x00000017620d7220 */ /* 0x002fe20000400000 */
[----:B------:R-:W-:Y:S01]  /*9b90*/  F2FP.TF32.F32.PACK_B R99, R99 ;  /* 0x00000063ff63723e */ /* 0x000fe200024050ff */
[----:B------:R1:W-:Y:S01]  /*9ba0*/  @P5 STG.E desc[UR36][R4.64+0x40], R15 ;  /* 0x0000400f04005986 */ /* 0x0003e2000c101924 */
[C---:B------:R-:W-:Y:S01]  /*9bb0*/  ISETP.GT.AND P5, PT, R0.reuse, 0x18, P3 ;  /* 0x000000180000780c */ /* 0x040fe20001fa4270 */
[----:B------:R-:W-:Y:S01]  /*9bc0*/  FMUL R111, R111, R23 ;  /* 0x000000176f6f7220 */ /* 0x000fe20000400000 */
[----:B------:R-:W-:Y:S01]  /*9bd0*/  F2FP.TF32.F32.PACK_B R13, R13 ;  /* 0x0000000dff0d723e */ /* 0x000fe200024050ff */
[----:B------:R-:W-:Y:S01]  /*9be0*/  @P2 STG.E desc[UR36][R4.64+0x44], R97 ;  /* 0x0000446104002986 */ /* 0x000fe2000c101924 */
[----:B------:R-:W-:Y:S01]  /*9bf0*/  ISETP.GT.AND P2, PT, R0, 0x19, P3 ;  /* 0x000000190000780c */ /* 0x000fe20001f44270 */
[----:B0-----:R-:W-:Y:S01]  /*9c00*/  FMUL R17, R100, R23 ;  /* 0x0000001764117220 */ /* 0x001fe20000400000 */
        /* <DEDUP_REMOVED lines=186> */
[----:B------:R-:W-:Y:S01]  /*a7b0*/  ISETP.GT.AND P5, PT, R0, 0x78, P3 ;  /* 0x000000780000780c */ /* 0x000fe20001fa4270 */
[----:B------:R-:W-:Y:S01]  /*a7c0*/  FMUL R31, R31, R23 ;  /* 0x000000171f1f7220 */ /* 0x000fe20000400000 */
[----:B------:R-:W-:Y:S01]  /*a7d0*/  F2FP.TF32.F32.PACK_B R13, R13 ;  /* 0x0000000dff0d723e */ /* 0x000fe200024050ff */
[----:B0-----:R-:W-:Y:S01]  /*a7e0*/  FMUL R17, R150, R23 ;  /* 0x0000001796117220 */ /* 0x001fe20000400000 */
[----:B------:R-:W-:Y:S01]  /*a7f0*/  ISETP.GT.AND P3, PT, R0, 0x79, P3 ;  /* 0x000000790000780c */ /* 0x000fe20001f64270 */
[----:B------:R-:W-:Y:S01]  /*a800*/  @P1 STG.E desc[UR36][R4.64+0x1c4], R145 ;  /* 0x0001c49104001986 */ /* 0x000fe2000c101924 */
[----:B------:R-:W-:Y:S01]  /*a810*/  F2FP.TF32.F32.PACK_B R149, R149 ;  /* 0x00000095ff95723e */ /* 0x000fe200024050ff */
[----:B------:R-:W-:Y:S01]  /*a820*/  FMUL R33, R33, R23 ;  /* 0x0000001721217220 */ /* 0x000fe20000400000 */
[----:B------:R-:W-:Y:S01]  /*a830*/  F2FP.TF32.F32.PACK_B R17, R17 ;  /* 0x00000011ff11723e */ /* 0x000fe200024050ff */
[----:B------:R0:W-:Y:S01]  /*a840*/  @P2 STG.E desc[UR36][R10.64+0x1c0], R13 ;  /* 0x0001c00d0a002986 */ /* 0x0001e2000c101924 */
[----:B------:R-:W-:Y:S01]  /*a850*/  F2FP.TF32.F32.PACK_B R151, R151 ;  /* 0x00000097ff97723e */ /* 0x000fe200024050ff */
[-C--:B-1----:R-:W-:Y:S01]  /*a860*/  FMUL R15, R148, R23.reuse ;  /* 0x00000017940f7220 */ /* 0x082fe20000400000 */
[----:B------:R-:W-:Y:S01]  /*a870*/  ISETP.GT.AND P1, PT, R16, 0x80, PT ;  /* 0x000000801000780c */ /* 0x000fe20003f24270 */
[----:B------:R-:W-:Y:S01]  /*a880*/  @P4 STG.E desc[UR36][R10.64+0x1c4], R147 ;  /* 0x0001c4930a004986 */ /* 0x000fe2000c101924 */
[C---:B------:R-:W-:Y:S01]  /*a890*/  ISETP.GT.AND P4, PT, R0.reuse, 0x78, P0 ;  /* 0x000000780000780c */ /* 0x040fe20000784270 */
[-C--:B------:R-:W-:Y:S01]  /*a8a0*/  FMUL R35, R35, R23.reuse ;  /* 0x0000001723237220 */ /* 0x080fe20000400000 */
[----:B------:R-:W-:Y:S01]  /*a8b0*/  ISETP.GT.AND P0, PT, R0, 0x79, P0 ;  /* 0x000000790000780c */ /* 0x000fe20000704270 */
[----:B------:R-:W-:Y:S01]  /*a8c0*/  FMUL R37, R37, R23 ;  /* 0x0000001725257220 */ /* 0x000fe20000400000 */
[----:B------:R-:W-:Y:S01]  /*a8d0*/  F2FP.TF32.F32.PACK_B R15, R15 ;  /* 0x0000000fff0f723e */ /* 0x000fe200024050ff */
[----:B------:R-:W-:Y:S01]  /*a8e0*/  FMUL R39, R39, R23 ;  /* 0x0000001727277220 */ /* 0x000fe20000400000 */
[C---:B------:R-:W-:Y:S01]  /*a8f0*/  SHF.L.U64.HI R3, R2.reuse, 0x9, R3 ;  /* 0x0000000902037819 */ /* 0x040fe20000010203 */
[----:B0-----:R-:W-:Y:S01]  /*a900*/  IMAD.SHL.U32 R13, R2, 0x200, RZ ;  /* 0x00000200020d7824 */ /* 0x001fe200078e00ff */
[----:B------:R-:W-:Y:S01]  /*a910*/  ISETP.GT.AND P2, PT, R16, 0x88, PT ;  /* 0x000000881000780c */ /* 0x000fe20003f44270 */
[----:B------:R0:W-:Y:S01]  /*a920*/  @P5 STG.E desc[UR36][R4.64+0x1e0], R15 ;  /* 0x0001e00f04005986 */ /* 0x0001e2000c101924 */
[----:B------:R-:W-:Y:S01]  /*a930*/  F2FP.TF32.F32.PACK_B R25, R25 ;  /* 0x00000019ff19723e */ /* 0x000fe200024050ff */
[----:B------:R-:W-:Y:S01]  /*a940*/  FMUL R41, R41, R23 ;  /* 0x0000001729297220 */ /* 0x000fe20000400000 */
[----:B------:R-:W-:Y:S01]  /*a950*/  F2FP.TF32.F32.PACK_B R27, R27 ;  /* 0x0000001bff1b723e */ /* 0x000fe200024050ff */
[----:B------:R-:W-:Y:S01]  /*a960*/  @P3 STG.E desc[UR36][R4.64+0x1e4], R149 ;  /* 0x0001e49504003986 */ /* 0x000fe2000c101924 */
[-C--:B------:R-:W-:Y:S01]  /*a970*/  IADD3 R2, P3, R13, R4.reuse, RZ ;  /* 0x000000040d027210 */ /* 0x080fe20007f7e0ff */
[----:B------:R-:W-:Y:S01]  /*a980*/  FMUL R43, R43, R23 ;  /* 0x000000172b2b7220 */ /* 0x000fe20000400000 */
[----:B------:R-:W-:Y:S01]  /*a990*/  F2FP.TF32.F32.PACK_B R29, R29 ;  /* 0x0000001dff1d723e */ /* 0x000fe200024050ff */
[----:B------:R1:W-:Y:S01]  /*a9a0*/  @P4 STG.E desc[UR36][R10.64+0x1e0], R17 ;  /* 0x0001e0110a004986 */ /* 0x0003e2000c101924 */
[----:B------:R-:W-:Y:S01]  /*a9b0*/  IADD3 R12, P4, P5, R9, R4, R13 ;  /* 0x00000004090c7210 */ /* 0x000fe20007d9e00d */
[----:B------:R-:W-:Y:S01]  /*a9c0*/  FMUL R45, R45, R23 ;  /* 0x000000172d2d7220 */ /* 0x000fe20000400000 */
[----:B------:R-:W-:Y:S01]  /*a9d0*/  F2FP.TF32.F32.PACK_B R31, R31 ;  /* 0x0000001fff1f723e */ /* 0x000fe200024050ff */
[----:B------:R2:W-:Y:S01]  /*a9e0*/  @P0 STG.E desc[UR36][R10.64+0x1e4], R151 ;  /* 0x0001e4970a000986 */ /* 0x0005e2000c101924 */
[----:B------:R-:W-:Y:S01]  /*a9f0*/  ISETP.GT.AND P0, PT, R0, RZ, P1 ;  /* 0x000000ff0000720c */ /* 0x000fe20000f04270 */
[----:B0-----:R-:W-:Y:S01]  /*aa00*/  FMUL R15, R24, R23 ;  /* 0x00000017180f7220 */ /* 0x001fe20000400000 */
[----:B------:R-:W-:Y:S01]  /*aa10*/  IADD3.X R13, R7, R5, R3, P4, P5 ;  /* 0x00000005070d7210 */ /* 0x000fe200027ea403 */
[----:B------:R-:W-:Y:S01]  /*aa20*/  IMAD.X R3, R3, 0x1, R5, P3 ;  /* 0x0000000103037824 */ /* 0x000fe200018e0605 */
[C---:B------:R-:W-:Y:S01]  /*aa30*/  ISETP.GT.AND P5, PT, R0.reuse, 0x1, P1 ;  /* 0x000000010000780c */ /* 0x040fe20000fa4270 */
[-C--:B------:R-:W-:Y:S01]  /*aa40*/  FMUL R47, R47, R23.reuse ;  /* 0x000000172f2f7220 */ /* 0x080fe20000400000 */
[----:B------:R-:W-:Y:S01]  /*aa50*/  ISETP.GT.AND P4, PT, R0, RZ, P2 ;  /* 0x000000ff0000720c */ /* 0x000fe20001784270 */
[----:B-1----:R-:W-:Y:S01]  /*aa60*/  FMUL R17, R26, R23 ;  /* 0x000000171a117220 */ /* 0x002fe20000400000 */
[----:B------:R-:W-:Y:S01]  /*aa70*/  F2FP.TF32.F32.PACK_B R15, R15 ;  /* 0x0000000fff0f723e */ /* 0x000fe200024050ff */
[-C--:B------:R-:W-:Y:S01]  /*aa80*/  FMUL R49, R49, R23.reuse ;  /* 0x0000001731317220 */ /* 0x080fe20000400000 */
[-C--:B------:R-:W-:Y:S01]  /*aa90*/  IADD3 R4, P3, R9, R2.reuse, RZ ;  /* 0x0000000209047210 */ /* 0x080fe20007f7e0ff */
[----:B--2---:R-:W-:Y:S01]  /*aaa0*/  FMUL R11, R28, R23 ;  /* 0x000000171c0b7220 */ /* 0x004fe20000400000 */
[----:B------:R-:W-:Y:S01]  /*aab0*/  F2FP.TF32.F32.PACK_B R17, R17 ;  /* 0x00000011ff11723e */ /* 0x000fe200024050ff */
[----:B------:R0:W-:Y:S01]  /*aac0*/  @P0 STG.E desc[UR36][R2.64], R15 ;  /* 0x0000000f02000986 */ /* 0x0001e2000c101924 */
[C---:B------:R-:W-:Y:S01]  /*aad0*/  ISETP.GT.AND P0, PT, R0.reuse, 0x1, P2 ;  /* 0x000000010000780c */ /* 0x040fe20001704270 */
[--C-:B------:R-:W-:Y:S01]  /*aae0*/  IMAD.X R5, R7, 0x1, R3.reuse, P3 ;  /* 0x0000000107057824 */ /* 0x100fe200018e0603 */
[C---:B------:R-:W-:Y:S01]  /*aaf0*/  ISETP.GT.AND P3, PT, R0.reuse, 0x9, P1 ;  /* 0x000000090000780c */ /* 0x040fe20000f64270 */
[----:B------:R-:W-:Y:S01]  /*ab00*/  @P5 STG.E desc[UR36][R2.64+0x4], R25 ;  /* 0x0000041902005986 */ /* 0x000fe2000c101924 */
[----:B------:R-:W-:Y:S01]  /*ab10*/  F2FP.TF32.F32.PACK_B R11, R11 ;  /* 0x0000000bff0b723e */ /* 0x000fe200024050ff */
[-C--:B------:R-:W-:Y:S01]  /*ab20*/  FMUL R51, R51, R23.reuse ;  /* 0x0000001733337220 */ /* 0x080fe20000400000 */
[----:B------:R-:W-:Y:S01]  /*ab30*/  IADD3 R6, P5, R9, R2, RZ ;  /* 0x0000000209067210 */ /* 0x000fe20007fbe0ff */
[----:B------:R1:W-:Y:S01]  /*ab40*/  @P4 STG.E desc[UR36][R4.64], R17 ;  /* 0x0000001104004986 */ /* 0x0003e2000c101924 */
[----:B------:R-:W-:Y:S01]  /*ab50*/  ISETP.GT.AND P4, PT, R0, 0x8, P1 ;  /* 0x000000080000780c */ /* 0x000fe20000f84270 */
[----:B------:R-:W-:Y:S01]  /*ab60*/  FMUL R9, R30, R23 ;  /* 0x000000171e097220 */ /* 0x000fe20000400000 */
[----:B------:R-:W-:Y:S01]  /*ab70*/  F2FP.TF32.F32.PACK_B R33, R33 ;  /* 0x00000021ff21723e */ /* 0x000fe200024050ff */
[----:B------:R-:W-:Y:S01]  /*ab80*/  IMAD.X R7, R7, 0x1, R3, P5 ;  /* 0x0000000107077824 */ /* 0x000fe200028e0603 */
[C---:B------:R-:W-:Y:S01]  /*ab90*/  ISETP.GT.AND P5, PT, R0.reuse, 0x10, P1 ;  /* 0x000000100000780c */ /* 0x040fe20000fa4270 */
[----:B------:R-:W-:Y:S01]  /*aba0*/  @P0 STG.E desc[UR36][R4.64+0x4], R27 ;  /* 0x0000041b04000986 */ /* 0x000fe2000c101924 */
[----:B------:R-:W-:Y:S01]  /*abb0*/  ISETP.GT.AND P0, PT, R0, 0x8, P2 ;  /* 0x000000080000780c */ /* 0x000fe20001704270 */
[----:B0-----:R-:W-:Y:S01]  /*abc0*/  FMUL R15, R32, R23 ;  /* 0x00000017200f7220 */ /* 0x001fe20000400000 */
        /* <DEDUP_REMOVED lines=9> */
[----:B------:R-:W-:Y:S01]  /*ac60*/  FMUL R55, R55, R23 ;  /* 0x0000001737377220 */ /* 0x000fe20000400000 */
[----:B------:R-:W-:Y:S01]  /*ac70*/  F2FP.TF32.F32.PACK_B R17, R17 ;  /* 0x00000011ff11723e */ /* 0x000fe200024050ff */
[----:B------:R1:W-:Y:S01]  /*ac80*/  @P0 STG.E desc[UR36][R6.64+0x20], R9 ;  /* 0x0000200906000986 */ /* 0x0003e2000c101924 */
[----:B------:R-:W-:Y:S01]  /*ac90*/  ISETP.GT.AND P0, PT, R0, 0x10, P2 ;  /* 0x000000100000780c */ /* 0x000fe20001704270 */
[----:B------:R-:W-:Y:S01]  /*aca0*/  FMUL R57, R57, R23 ;  /* 0x0000001739397220 */ /* 0x000fe20000400000 */
[----:B------:R-:W-:Y:S01]  /*acb0*/  F2FP.TF32.F32.PACK_B R37, R37 ;  /* 0x00000025ff25723e */ /* 0x000fe200024050ff */
[----:B------:R-:W-:Y:S01]  /*acc0*/  FMUL R59, R59, R23 ;  /* 0x000000173b3b7220 */ /* 0x000fe20000400000 */
[----:B------:R-:W-:Y:S01]  /*acd0*/  F2FP.TF32.F32.PACK_B R39, R39 ;  /* 0x00000027ff27723e */ /* 0x000fe200024050ff */
[----:B0-----:R-:W-:Y:S01]  /*ace0*/  FMUL R11, R34, R23 ;  /* 0x00000017220b7220 */ /* 0x001fe20000400000 */
[----:B------:R-:W-:Y:S01]  /*acf0*/  F2FP.TF32.F32.PACK_B R41, R41 ;  /* 0x00000029ff29723e */ /* 0x000fe200024050ff */
[----:B------:R-:W-:Y:S01]  /*ad00*/  @P4 STG.E desc[UR36][R12.64+0x24], R31 ;  /* 0x0000241f0c004986 */ /* 0x000fe2000c101924 */
[C---:B------:R-:W-:Y:S01]  /*ad10*/  ISETP.GT.AND P4, PT, R0.reuse, 0x11, P2 ;  /* 0x000000110000780c */ /* 0x040fe20001784270 */
[----:B------:R-:W-:Y:S01]  /*ad20*/  FMUL R61, R61, R23 ;  /* 0x000000173d3d7220 */ /* 0x000fe20000400000 */
[----:B------:R-:W-:Y:S01]  /*ad30*/  F2FP.TF32.F32.PACK_B R11, R11 ;  /* 0x0000000bff0b723e */ /* 0x000fe200024050ff */
[----:B------:R-:W-:Y:S01]  /*ad40*/  @P5 STG.E desc[UR36][R2.64+0x40], R15 ;  /* 0x0000400f02005986 */ /* 0x000fe2000c101924 */
[----:B------:R-:W-:Y:S01]  /*ad50*/  ISETP.GT.AND P5, PT, R0, 0x18, P1 ;  /* 0x000000180000780c */ /* 0x000fe20000fa4270 */
[----:B------:R-:W-:-:S02]  /*ad60*/  @P0 IMAD.MOV.U32 R4, RZ, RZ, R12 ;  /* 0x000000ffff040224 */ /* 0x000fc400078e000c */
[-C--:B-1----:R-:W-:Y:S01]  /*ad70*/  FMUL R7, R38, R23.reuse ;  /* 0x0000001726077220 */ /* 0x082fe20000400000 */
[----:B------:R-:W-:Y:S01]  /*ad80*/  @P0 IMAD.MOV.U32 R5, RZ, RZ, R13 ;  /* 0x000000ffff050224 */ /* 0x000fe200078e000d */
[----:B------:R-:W-:Y:S01]  /*ad90*/  @P3 STG.E desc[UR36][R2.64+0x44], R33 ;  /* 0x0000442102003986 */ /* 0x000fe2000c101924 */
[----:B------:R-:W-:Y:S01]  /*ada0*/  ISETP.GT.AND P3, PT, R0, 0x19, P1 ;  /* 0x000000190000780c */ /* 0x000fe20000f64270 */
        /* <DEDUP_REMOVED lines=14> */
[----:B0-----:R-:W-:-:S02]  /*ae90*/  @P4 IMAD.MOV.U32 R4, RZ, RZ, R12 ;  /* 0x000000ffff044224 */ /* 0x001fc400078e000c */
[----:B------:R-:W-:Y:S01]  /*aea0*/  FMUL R11, R42, R23 ;  /* 0x000000172a0b7220 */ /* 0x000fe20000400000 */
[--C-:B------:R-:W-:Y:S01]  /*aeb0*/  @P4 IMAD.MOV.U32 R5, RZ, RZ, R13.reuse ;  /* 0x000000ffff054224 */ /* 0x100fe200078e000d */
[----:B------:R-:W-:Y:S01]  /*aec0*/  F2FP.TF32.F32.PACK_B R51, R51 ;  /* 0x00000033ff33723e */ /* 0x000fe200024050ff */
[----:B------:R-:W-:Y:S01]  /*aed0*/  FMUL R73, R73, R23 ;  /* 0x0000001749497220 */ /* 0x000fe20000400000 */
[----:B------:R-:W-:Y:S01]  /*aee0*/  F2FP.TF32.F32.PACK_B R53, R53 ;  /* 0x00000035ff35723e */ /* 0x000fe200024050ff */
[-C--:B------:R-:W-:Y:S01]  /*aef0*/  FMUL R75, R75, R23.reuse ;  /* 0x000000174b4b7220 */ /* 0x080fe20000400000 */
[----:B------:R0:W-:Y:S01]  /*af00*/  @P4 STG.E desc[UR36][R4.64+0x44], R35 ;  /* 0x0000442304004986 */ /* 0x0001e2000c101924 */
        /* <DEDUP_REMOVED lines=11> */
[----:B0-----:R-:W-:Y:S01]  /*afc0*/  @P0 IMAD.MOV.U32 R4, RZ, RZ, R12 ;  /* 0x000000ffff040224 */ /* 0x001fe200078e000c */
[----:B------:R-:W-:Y:S01]  /*afd0*/  F2FP.TF32.F32.PACK_B R59, R59 ;  /* 0x0000003bff3b723e */ /* 0x000fe200024050ff */
[----:B------:R-:W-:Y:S01]  /*afe0*/  @P0 IMAD.MOV.U32 R5, RZ, RZ, R13 ;  /* 0x000000ffff050224 */ /* 0x000fe200078e000d */
[----:B------:R-:W-:Y:S01]  /*aff0*/  F2FP.TF32.F32.PACK_B R61, R61 ;  /* 0x0000003dff3d723e */ /* 0x000fe200024050ff */
[----:B------:R-:W-:Y:S01]  /*b000*/  FMUL R81, R81, R23 ;  /* 0x0000001751517220 */ /* 0x000fe20000400000 */
[----:B------:R-:W-:Y:S01]  /*b010*/  F2FP.TF32.F32.PACK_B R63, R63 ;  /* 0x0000003fff3f723e */ /* 0x000fe200024050ff */
[-C--:B------:R-:W-:Y:S01]  /*b020*/  FMUL R83, R83, R23.reuse ;  /* 0x0000001753537220 */ /* 0x080fe20000400000 */
[----:B------:R0:W-:Y:S01]  /*b030*/  @P0 STG.E desc[UR36][R4.64+0x60], R7 ;  /* 0x0000600704000986 */ /* 0x0001e2000c101924 */
[----:B------:R-:W-:Y:S01]  /*b040*/  ISETP.GT.AND P0, PT, R0, 0x20, P2 ;  /* 0x000000200000780c */ /* 0x000fe20001704270 */
[----:B-1----:R-:W-:Y:S01]  /*b050*/  FMUL R17, R84, R23 ;  /* 0x0000001754117220 */ /* 0x002fe20000400000 */
[----:B------:R-:W-:Y:S01]  /*b060*/  F2FP.TF32.F32.PACK_B R65, R65 ;  /* 0x00000041ff41723e */ /* 0x000fe200024050ff */
[----:B------:R-:W-:Y:S01]  /*b070*/  FMUL R85, R85, R23 ;  /* 0x0000001755557220 */ /* 0x000fe20000400000 */
[----:B------:R-:W-:Y:S01]  /*b080*/  F2FP.TF32.F32.PACK_B R67, R67 ;  /* 0x00000043ff43723e */ /* 0x000fe200024050ff */
[----:B------:R-:W-:Y:S01]  /*b090*/  FMUL R87, R87, R23 ;  /* 0x0000001757577220 */ /* 0x000fe20000400000 */
[----:B------:R-:W-:-:S02]  /*b0a0*/  F2FP.TF32.F32.PACK_B R69, R69 ;  /* 0x00000045ff45723e */ /* 0x000fc400024050ff */
[----:B------:R-:W-:Y:S02]  /*b0b0*/  F2FP.TF32.F32.PACK_B R71, R71 ;  /* 0x00000047ff47723e */ /* 0x000fe400024050ff */
[----:B------:R-:W-:Y:S01]  /*b0c0*/  F2FP.TF32.F32.PACK_B R73, R73 ;  /* 0x00000049ff49723e */ /* 0x000fe200024050ff */
[----:B0-----:R-:W-:Y:S02]  /*b0d0*/  @P4 IMAD.MOV.U32 R4, RZ, RZ, R12 ;  /* 0x000000ffff044224 */ /* 0x001fe400078e000c */
[----:B------:R-:W-:Y:S01]  /*b0e0*/  FMUL R7, R44, R23 ;  /* 0x000000172c077220 */ /* 0x000fe20000400000 */
[----:B------:R-:W-:Y:S01]  /*b0f0*/  @P4 IMAD.MOV.U32 R5, RZ, RZ, R13 ;  /* 0x000000ffff054224 */ /* 0x000fe200078e000d */
[----:B------:R-:W-:Y:S02]  /*b100*/  F2FP.TF32.F32.PACK_B R75, R75 ;  /* 0x0000004bff4b723e */ /* 0x000fe400024050ff */
[----:B------:R-:W-:Y:S02]  /*b110*/  F2FP.TF32.F32.PACK_B R77, R77 ;  /* 0x0000004dff4d723e */ /* 0x000fe400024050ff */
[----:B------:R0:W-:Y:S01]  /*b120*/  @P4 STG.E desc[UR36][R4.64+0x64], R39 ;  /* 0x0000642704004986 */ /* 0x0001e2000c101924 */
[----:B------:R-:W-:-:S02]  /*b130*/  ISETP.GT.AND P4, PT, R0, 0x21, P2 ;  /* 0x000000210000780c */ /* 0x000fc40001784270 */
[----:B------:R-:W-:Y:S01]  /*b140*/  F2FP.TF32.F32.PACK_B R7, R7 ;  /* 0x00000007ff07723e */ /* 0x000fe200024050ff */
[----:B------:R1:W-:Y:S01]  /*b150*/  @P5 STG.E desc[UR36][R2.64+0x80], R9 ;  /* 0x0000800902005986 */ /* 0x0003e2000c101924 */
[C---:B------:R-:W-:Y:S02]  /*b160*/  ISETP.GT.AND P5, PT, R0.reuse, 0x28, P1 ;  /* 0x000000280000780c */ /* 0x040fe40000fa4270 */
[----:B------:R-:W-:Y:S01]  /*b170*/  F2FP.TF32.F32.PACK_B R79, R79 ;  /* 0x0000004fff4f723e */ /* 0x000fe200024050ff */
[----:B------:R-:W-:Y:S01]  /*b180*/  @P3 STG.E desc[UR36][R2.64+0x84], R41 ;  /* 0x0000842902003986 */ /* 0x000fe2000c101924 */
[----:B------:R-:W-:Y:S02]  /*b190*/  ISETP.GT.AND P3, PT, R0, 0x29, P1 ;  /* 0x000000290000780c */ /* 0x000fe40000f64270 */
[----:B------:R-:W-:Y:S01]  /*b1a0*/  F2FP.TF32.F32.PACK_B R15, R15 ;  /* 0x0000000fff0f723e */ /* 0x000fe200024050ff */
[----:B0-----:R-:W-:Y:S01]  /*b1b0*/  @P0 IMAD.MOV.U32 R4, RZ, RZ, R12 ;  /* 0x000000ffff040224 */ /* 0x001fe200078e000c */
[----:B------:R-:W-:Y:S01]  /*b1c0*/  F2FP.TF32.F32.PACK_B R81, R81 ;  /* 0x00000051ff51723e */ /* 0x000fe200024050ff */
[----:B------:R-:W-:Y:S01]  /*b1d0*/  @P0 IMAD.MOV.U32 R5, RZ, RZ, R13 ;  /* 0x000000ffff050224 */ /* 0x000fe200078e000d */
[----:B------:R-:W-:Y:S01]  /*b1e0*/  F2FP.TF32.F32.PACK_B R83, R83 ;  /* 0x00000053ff53723e */ /* 0x000fe200024050ff */
[----:B-1----:R-:W-:Y:S01]  /*b1f0*/  FMUL R9, R46, R23 ;  /* 0x000000172e097220 */ /* 0x002fe20000400000 */
[----:B------:R-:W-:-:S02]  /*b200*/  F2FP.TF32.F32.PACK_B R17, R17 ;  /* 0x00000011ff11723e */ /* 0x000fc400024050ff */
[----:B------:R0:W-:Y:S01]  /*b210*/  @P0 STG.E desc[UR36][R4.64+0x80], R11 ;  /* 0x0000800b04000986 */ /* 0x0001e2000c101924 */
[----:B------:R-:W-:Y:S02]  /*b220*/  ISETP.GT.AND P0, PT, R0, 0x28, P2 ;  /* 0x000000280000780c */ /* 0x000fe40001704270 */
[----:B------:R-:W-:Y:S02]  /*b230*/  F2FP.TF32.F32.PACK_B R9, R9 ;  /* 0x00000009ff09723e */ /* 0x000fe400024050ff */
[----:B------:R-:W-:Y:S02]  /*b240*/  F2FP.TF32.F32.PACK_B R85, R85 ;  /* 0x00000055ff55723e */ /* 0x000fe400024050ff */
[----:B------:R-:W-:Y:S01]  /*b250*/  F2FP.TF32.F32.PACK_B R87, R87 ;  /* 0x00000057ff57723e */ /* 0x000fe200024050ff */
[----:B0-----:R-:W-:Y:S02]  /*b260*/  @P4 IMAD.MOV.U32 R4, RZ, RZ, R12 ;  /* 0x000000ffff044224 */ /* 0x001fe400078e000c */
[----:B------:R-:W-:Y:S01]  /*b270*/  FMUL R11, R48, R23 ;  /* 0x00000017300b7220 */ /* 0x000fe20000400000 */
[----:B------:R-:W-:-:S04]  /*b280*/  @P4 IMAD.MOV.U32 R5, RZ, RZ, R13 ;  /* 0x000000ffff054224 */ /* 0x000fc800078e000d */
[----:B------:R-:W-:Y:S01]  /*b290*/  F2FP.TF32.F32.PACK_B R11, R11 ;  /* 0x0000000bff0b723e */ /* 0x000fe200024050ff */
[----:B------:R0:W-:Y:S01]  /*b2a0*/  @P4 STG.E desc[UR36][R4.64+0x84], R43 ;  /* 0x0000842b04004986 */ /* 0x0001e2000c101924 */
[----:B------:R-:W-:-:S03]  /*b2b0*/  ISETP.GT.AND P4, PT, R0, 0x29, P2 ;  /* 0x000000290000780c */ /* 0x000fc60001784270 */
[----:B------:R1:W-:Y:S01]  /*b2c0*/  @P5 STG.E desc[UR36][R2.64+0xa0], R7 ;  /* 0x0000a00702005986 */ /* 0x0003e2000c101924 */
[----:B------:R-:W-:-:S03]  /*b2d0*/  ISETP.GT.AND P5, PT, R0, 0x30, P1 ;  /* 0x000000300000780c */ /* 0x000fc60000fa4270 */
[----:B------:R-:W-:Y:S01]  /*b2e0*/  @P3 STG.E desc[UR36][R2.64+0xa4], R45 ;  /* 0x0000a42d02003986 */ /* 0x000fe2000c101924 */
[----:B------:R-:W-:Y:S01]  /*b2f0*/  ISETP.GT.AND P3, PT, R0, 0x31, P1 ;  /* 0x000000310000780c */ /* 0x000fe20000f64270 */
[----:B0-----:R-:W-:Y:S02]  /*b300*/  @P0 IMAD.MOV.U32 R4, RZ, RZ, R12 ;  /* 0x000000ffff040224 */ /* 0x001fe400078e000c */
[----:B------:R-:W-:Y:S02]  /*b310*/  @P0 IMAD.MOV.U32 R5, RZ, RZ, R13 ;  /* 0x000000ffff050224 */ /* 0x000fe400078e000d */
[----:B-1----:R-:W-:-:S03]  /*b320*/  FMUL R7, R50, R23 ;  /* 0x0000001732077220 */ /* 0x002fc60000400000 */
[----:B------:R0:W-:Y:S01]  /*b330*/  @P0 STG.E desc[UR36][R4.64+0xa0], R9 ;  /* 0x0000a00904000986 */ /* 0x0001e2000c101924 */
[----:B------:R-:W-:Y:S02]  /*b340*/  ISETP.GT.AND P0, PT, R0, 0x30, P2 ;  /* 0x000000300000780c */ /* 0x000fe40001704270 */
        /* <DEDUP_REMOVED lines=71> */
[----:B------:R-:W-:Y:S01]  /*b7c0*/  @P3 STG.E desc[UR36][R2.64+0x144], R65 ;  /* 0x0001444102003986 */ /* 0x000fe2000c101924 */
[----:B------:R-:W-:-:S03]  /*b7d0*/  ISETP.GT.AND P3, PT, R0, 0x59, P1 ;  /* 0x000000590000780c */ /* 0x000fc60000f64270 */
[----:B------:R1:W-:Y:S01]  /*b7e0*/  @P5 STG.E desc[UR36][R2.64+0x140], R9 ;  /* 0x0001400902005986 */ /* 0x0003e2000c101924 */
[----:B------:R-:W-:Y:S01]  /*b7f0*/  ISETP.GT.AND P5, PT, R0, 0x58, P1 ;  /* 0x000000580000780c */ /* 0x000fe20000fa4270 */
[----:B0-----:R-:W-:Y:S02]  /*b800*/  @P0 IMAD.MOV.U32 R4, RZ, RZ, R12 ;  /* 0x000000ffff040224 */ /* 0x001fe400078e000c */
[----:B------:R-:W-:-:S05]  /*b810*/  @P0 IMAD.MOV.U32 R5, RZ, RZ, R13 ;  /* 0x000000ffff050224 */ /* 0x000fca00078e000d */
[----:B------:R0:W-:Y:S01]  /*b820*/  @P0 STG.E desc[UR36][R4.64+0x140], R11 ;  /* 0x0001400b04000986 */ /* 0x0001e2000c101924 */
[----:B------:R-:W-:Y:S01]  /*b830*/  ISETP.GT.AND P0, PT, R0, 0x58, P2 ;  /* 0x000000580000780c */ /* 0x000fe20001704270 */
[----:B-1----:R-:W-:-:S05]  /*b840*/  FMUL R9, R70, R23 ;  /* 0x0000001746097220 */ /* 0x002fca0000400000 */
        /* <DEDUP_REMOVED lines=50> */
[----:B------:R-:W-:-:S05]  /*bb70*/  @P4 IMAD.MOV.U32 R5, RZ, RZ, R13 ;  /* 0x000000ffff054224 */ /* 0x000fca00078e000d */
[----:B------:R0:W-:Y:S01]  /*bb80*/  @P4 STG.E desc[UR36][R4.64+0x1a4], R79 ;  /* 0x0001a44f04004986 */ /* 0x0001e2000c101924 */
[----:B------:R-:W-:-:S03]  /*bb90*/  ISETP.GT.AND P4, PT, R0, 0x71, P2 ;  /* 0x000000710000780c */ /* 0x000fc60001784270 */
[----:B------:R-:W-:Y:S01]  /*bba0*/  @P3 STG.E desc[UR36][R2.64+0x1c0], R15 ;  /* 0x0001c00f02003986 */ /* 0x000fe2000c101924 */
[C---:B------:R-:W-:Y:S02]  /*bbb0*/  ISETP.GT.AND P3, PT, R0.reuse, 0x78, P1 ;  /* 0x000000780000780c */ /* 0x040fe40000f64270 */
[C---:B------:R-:W-:Y:S01]  /*bbc0*/  ISETP.GT.AND P1, PT, R0.reuse, 0x79, P1 ;  /* 0x000000790000780c */ /* 0x040fe20000f24270 */
[----:B------:R-:W-:Y:S01]  /*bbd0*/  @P5 STG.E desc[UR36][R2.64+0x1c4], R81 ;  /* 0x0001c45102005986 */ /* 0x000fe2000c101924 */
[C---:B------:R-:W-:Y:S02]  /*bbe0*/  ISETP.GT.AND P5, PT, R0.reuse, 0x78, P2 ;  /* 0x000000780000780c */ /* 0x040fe400017a4270 */
[----:B------:R-:W-:Y:S01]  /*bbf0*/  ISETP.GT.AND P2, PT, R0, 0x79, P2 ;  /* 0x000000790000780c */ /* 0x000fe20001744270 */
[----:B0-----:R-:W-:Y:S02]  /*bc00*/  @P0 IMAD.MOV.U32 R4, RZ, RZ, R12 ;  /* 0x000000ffff040224 */ /* 0x001fe400078e000c */
[----:B------:R-:W-:-:S05]  /*bc10*/  @P0 IMAD.MOV.U32 R5, RZ, RZ, R13 ;  /* 0x000000ffff050224 */ /* 0x000fca00078e000d */
[----:B------:R0:W-:Y:S02]  /*bc20*/  @P0 STG.E desc[UR36][R4.64+0x1c0], R7 ;  /* 0x0001c00704000986 */ /* 0x0001e4000c101924 */
[----:B0-----:R-:W-:Y:S02]  /*bc30*/  @P4 IMAD.MOV.U32 R4, RZ, RZ, R12 ;  /* 0x000000ffff044224 */ /* 0x001fe400078e000c */
[----:B------:R-:W-:-:S05]  /*bc40*/  @P4 IMAD.MOV.U32 R5, RZ, RZ, R13 ;  /* 0x000000ffff054224 */ /* 0x000fca00078e000d */
[----:B------:R-:W-:Y:S04]  /*bc50*/  @P4 STG.E desc[UR36][R4.64+0x1c4], R83 ;  /* 0x0001c45304004986 */ /* 0x000fe8000c101924 */
[----:B------:R-:W-:Y:S04]  /*bc60*/  @P3 STG.E desc[UR36][R2.64+0x1e0], R17 ;  /* 0x0001e01102003986 */ /* 0x000fe8000c101924 */
[----:B------:R0:W-:Y:S02]  /*bc70*/  @P1 STG.E desc[UR36][R2.64+0x1e4], R85 ;  /* 0x0001e45502001986 */ /* 0x0001e4000c101924 */
[----:B0-----:R-:W-:-:S02]  /*bc80*/  @P5 IMAD.MOV.U32 R2, RZ, RZ, R12 ;  /* 0x000000ffff025224 */ /* 0x001fc400078e000c */
[----:B------:R-:W-:-:S05]  /*bc90*/  @P5 IMAD.MOV.U32 R3, RZ, RZ, R13 ;  /* 0x000000ffff035224 */ /* 0x000fca00078e000d */
[----:B------:R0:W-:Y:S04]  /*bca0*/  @P5 STG.E desc[UR36][R2.64+0x1e0], R9 ;  /* 0x0001e00902005986 */ /* 0x0001e8000c101924 */
[----:B------:R0:W-:Y:S02]  /*bcb0*/  @P2 STG.E desc[UR36][R12.64+0x1e4], R87 ;  /* 0x0001e4570c002986 */ /* 0x0001e4000c101924 */
.L_x_291:
[----:B------:R-:W-:Y:S05]  /*bcc0*/  BSYNC B0 ;  /* 0x0000000000007941 */ /* 0x000fea0003800000 */
.L_x_39:
[----:B0-----:R-:W2:Y:S04]  /*bcd0*/  LDL.LU R3, [R1+0x18] ;  /* 0x0000180001037983 */ /* 0x001ea80000300800 */
[----:B------:R-:W2:Y:S01]  /*bce0*/  LDL.LU R2, [R1+0x1c] ;  /* 0x00001c0001027983 */ /* 0x000ea20000300800 */
[----:B------:R-:W-:Y:S01]  /*bcf0*/  ULDC UR4, c[0x0][0xc] ;  /* 0x0000030000047ab9 */ /* 0x000fe20000000800 */
[----:B------:R-:W-:Y:S01]  /*bd00*/  ULDC UR5, c[0x0][0x10] ;  /* 0x0000040000057ab9 */ /* 0x000fe20000000800 */
[----:B------:R-:W2:Y:S01]  /*bd10*/  LDC R5, c[0x0][0x14] ;  /* 0x00000500ff057b82 */ /* 0x000ea20000000800 */
[----:B------:R-:W-:Y:S01]  /*bd20*/  UIMAD.WIDE.U32 UR4, UR4, UR5, URZ ;  /* 0x00000005040472a5 */ /* 0x000fe2000f8e003f */
[----:B------:R-:W-:Y:S01]  /*bd30*/  PRMT R0, RZ, 0x7610, R0 ;  /* 0x00007610ff007816 */ /* 0x000fe20000000000 */
[----:B------:R-:W-:-:S02]  /*bd40*/  IMAD.MOV.U32 R16, RZ, RZ, -0x1 ;  /* 0xffffffffff107424 */ /* 0x000fc400078e00ff */
[----:B------:R-:W-:Y:S02]  /*bd50*/  IMAD.MOV.U32 R17, RZ, RZ, -0x1 ;  /* 0xffffffffff117424 */ /* 0x000fe400078e00ff */
[----:B--2---:R-:W-:-:S04]  /*bd60*/  IMAD.WIDE.U32 R2, R5, UR4, R2 ;  /* 0x0000000405027c25 */ /* 0x004fc8000f8e0002 */
[----:B------:R-:W-:Y:S01]  /*bd70*/  IMAD R5, R5, UR5, RZ ;  /* 0x0000000505057c24 */ /* 0x000fe2000f8e02ff */
[----:B------:R-:W-:Y:S01]  /*bd80*/  ULDC.64 UR4, c[0x0][0x650] ;  /* 0x0001940000047ab9 */ /* 0x000fe20000000a00 */
[----:B------:R-:W-:Y:S01]  /*bd90*/  IMAD.MOV.U32 R20, RZ, RZ, R2 ;  /* 0x000000ffff147224 */ /* 0x000fe200078e0002 */
[----:B------:R-:W-:Y:S01]  /*bda0*/  ISETP.GE.U32.AND P0, PT, R2, UR4, PT ;  /* 0x0000000402007c0c */ /* 0x000fe2000bf06070 */
[----:B------:R-:W-:-:S05]  /*bdb0*/  IMAD.IADD R26, R3, 0x1, R5 ;  /* 0x00000001031a7824 */ /* 0x000fca00078e0205 */
[----:B------:R0:W-:Y:S01]  /*bdc0*/  STL [R1+0x18], R26 ;  /* 0x0000181a01007387 */ /* 0x0001e20000100800 */
[----:B------:R-:W-:-:S03]  /*bdd0*/  ISETP.GE.U32.AND.EX P0, PT, R26, UR5, PT, P0 ;  /* 0x000000051a007c0c */ /* 0x000fc6000bf06100 */
[----:B------:R0:W-:Y:S10]  /*bde0*/  STL [R1+0x1c], R20 ;  /* 0x00001c1401007387 */ /* 0x0001f40000100800 */
[----:B0-----:R-:W-:Y:S05]  /*bdf0*/  @P0 BRA `(.L_x_292) ;  /* 0x0000000400700947 */ /* 0x001fea0003800000 */
[----:B------:R-:W0:Y:S01]  /*be00*/  S2R R14, SR_CTAID.X ;  /* 0x00000000000e7919 */ /* 0x000e220000002500 */
[----:B---3--:R-:W2:Y:S01]  /*be10*/  LDC.64 R8, c[0x0][0x628] ;  /* 0x00018a00ff087b82 */ /* 0x008ea20000000a00 */
[----:B------:R-:W-:Y:S01]  /*be20*/  ULDC UR4, c[0x0][0x150] ;  /* 0x0000540000047ab9 */ /* 0x000fe20000000800 */
[----:B------:R-:W-:Y:S01]  /*be30*/  IMAD.MOV.U32 R6, RZ, RZ, R20 ;  /* 0x000000ffff067224 */ /* 0x000fe200078e0014 */
[----:B------:R-:W3:Y:S01]  /*be40*/  S2R R16, SR_CTAID.Y ;  /* 0x0000000000107919 */ /* 0x000ee20000002600 */
[----:B------:R-:W-:-:S04]  /*be50*/  IMAD.MOV.U32 R7, RZ, RZ, R26 ;  /* 0x000000ffff077224 */ /* 0x000fc800078e001a */
[----:B------:R-:W1:Y:S08]  /*be60*/  LDC R21, c[0x0][0x144] ;  /* 0x00005100ff157b82 */ /* 0x000e700000000800 */
[----:B------:R-:W1:Y:S08]  /*be70*/  LDC R10, c[0x0][0x630] ;  /* 0x00018c00ff0a7b82 */ /* 0x000e700000000800 */
[----:B------:R-:W1:Y:S01]  /*be80*/  LDC.64 R12, c[0x0][0x620] ;  /* 0x00018800ff0c7b82 */ /* 0x000e620000000a00 */
[----:B--2---:R-:W-:-:S04]  /*be90*/  ISETP.NE.U32.AND P0, PT, R8, RZ, PT ;  /* 0x000000ff0800720c */ /* 0x004fc80003f05070 */
[----:B------:R-:W-:Y:S02]  /*bea0*/  ISETP.NE.AND.EX P0, PT, R9, RZ, PT, P0 ;  /* 0x000000ff0900720c */ /* 0x000fe40003f05300 */
[----:B0-----:R-:W-:-:S05]  /*beb0*/  I2FP.F32.U32 R0, R14 ;  /* 0x0000000e00007245 */ /* 0x001fca0000201000 */
[----:B------:R-:W-:-:S04]  /*bec0*/  FMUL R0, R0, UR4 ;  /* 0x0000000400007c20 */ /* 0x000fc80008400000 */
[----:B------:R0:W2:Y:S02]  /*bed0*/  F2I.U32.TRUNC.NTZ R15, R0 ;  /* 0x00000000000f7305 */ /* 0x0000a4000020f000 */
[----:B---3--:R-:W-:Y:S05]  /*bee0*/  @!P0 BRA `(.L_x_293) ;  /* 0x0000000000288947 */ /* 0x008fea0003800000 */
[----:B0-----:R-:W0:Y:S02]  /*bef0*/  LDC R0, c[0x0][0x634] ;  /* 0x00018d00ff007b82 */ /* 0x001e240000000800 */
        /* <DEDUP_REMOVED lines=9> */
.L_x_293:
[-CC-:B-1----:R-:W-:Y:S01]  /*bf90*/  SHF.R.U64 R17, R6, R10.reuse, R7.reuse ;  /* 0x0000000a06117219 */ /* 0x182fe20000001207 */
[----:B------:R-:W1:Y:S01]  /*bfa0*/  LDC.64 R24, c[0x0][0x640] ;  /* 0x00019000ff187b82 */ /* 0x000e620000000a00 */
[----:B0-----:R-:W-:Y:S01]  /*bfb0*/  SHF.R.U32.HI R0, RZ, R10, R7 ;  /* 0x0000000aff007219 */ /* 0x001fe20000011607 */
[----:B------:R-:W-:Y:S01]  /*bfc0*/  IMAD.MOV.U32 R2, RZ, RZ, R20 ;  /* 0x000000ffff027224 */ /* 0x000fe200078e0014 */
[----:B------:R-:W-:Y:S01]  /*bfd0*/  IADD3 R5, P0, RZ, -R17, RZ ;  /* 0x80000011ff057210 */ /* 0x000fe20007f1e0ff */
[----:B--2---:R-:W-:Y:S01]  /*bfe0*/  IMAD.MOV R15, RZ, RZ, -R15 ;  /* 0x000000ffff0f7224 */ /* 0x004fe200078e0a0f */
[----:B------:R-:W-:Y:S01]  /*bff0*/  ULDC UR4, c[0x0][0x154] ;  /* 0x0000550000047ab9 */ /* 0x000fe20000000800 */
[----:B------:R-:W-:Y:S02]  /*c000*/  IMAD.MOV.U32 R7, RZ, RZ, 0x1 ;  /* 0x00000001ff077424 */ /* 0x000fe400078e00ff */
[----:B------:R-:W0:Y:S01]  /*c010*/  LDC R4, c[0x0][0x618] ;  /* 0x00018600ff047b82 */ /* 0x000e220000000800 */
[----:B------:R-:W-:-:S02]  /*c020*/  IMAD.X R3, RZ, RZ, ~R0, P0 ;  /* 0x000000ffff037224 */ /* 0x000fc400000e0e00 */
[----:B------:R-:W-:Y:S02]  /*c030*/  IMAD R15, R21, R15, R14 ;  /* 0x0000000f150f7224 */ /* 0x000fe400078e020e */
[-C--:B------:R-:W-:Y:S02]  /*c040*/  IMAD R0, R3, R12.reuse, RZ ;  /* 0x0000000c03007224 */ /* 0x080fe400078e02ff */
[----:B------:R-:W-:Y:S01]  /*c050*/  IMAD.MOV.U32 R3, RZ, RZ, R26 ;  /* 0x000000ffff037224 */ /* 0x000fe200078e001a */
[----:B------:R-:W2:Y:S01]  /*c060*/  LDC R6, c[0x0][0x608] ;  /* 0x00018200ff067b82 */ /* 0x000ea20000000800 */
[----:B------:R-:W-:-:S04]  /*c070*/  IMAD.WIDE.U32 R2, R5, R12, R2 ;  /* 0x0000000c05027225 */ /* 0x000fc800078e0002 */
[----:B------:R-:W-:-:S03]  /*c080*/  IMAD R5, R5, R13, R0 ;  /* 0x0000000d05057224 */ /* 0x000fc600078e0200 */
[----:B------:R-:W3:Y:S01]  /*c090*/  LDC R18, c[0x0][0x658] ;  /* 0x00019600ff127b82 */ /* 0x000ee20000000800 */
[----:B------:R-:W-:Y:S01]  /*c0a0*/  I2FP.F32.U32 R0, R16 ;  /* 0x0000001000007245 */ /* 0x000fe20000201000 */
[----:B------:R-:W-:Y:S01]  /*c0b0*/  IMAD.IADD R3, R3, 0x1, R5 ;  /* 0x0000000103037824 */ /* 0x000fe200078e0205 */
[----:B-1----:R-:W-:Y:S01]  /*c0c0*/  ISETP.NE.U32.AND P0, PT, R24, RZ, PT ;  /* 0x000000ff1800720c */ /* 0x002fe20003f05070 */
[----:B------:R-:W-:Y:S02]  /*c0d0*/  IMAD.MOV.U32 R5, RZ, RZ, -0x1 ;  /* 0xffffffffff057424 */ /* 0x000fe400078e00ff */
[----:B------:R-:W-:Y:S02]  /*c0e0*/  FMUL R0, R0, UR4 ;  /* 0x0000000400007c20 */ /* 0x000fe40008400000 */
[----:B------:R-:W1:Y:S01]  /*c0f0*/  LDC R13, c[0x0][0x148] ;  /* 0x00005200ff0d7b82 */ /* 0x000e620000000800 */
[----:B0-----:R-:W-:Y:S01]  /*c100*/  SHF.R.U64 R10, R2, R4, R3 ;  /* 0x00000004020a7219 */ /* 0x001fe20000001203 */
[----:B------:R0:W0:Y:S01]  /*c110*/  F2I.U32.TRUNC.NTZ R12, R0 ;  /* 0x00000000000c7305 */ /* 0x000022000020f000 */
[----:B------:R-:W-:-:S02]  /*c120*/  ISETP.NE.AND.EX P0, PT, R25, RZ, PT, P0 ;  /* 0x000000ff1900720c */ /* 0x000fc40003f05300 */
[----:B------:R-:W-:-:S03]  /*c130*/  SHF.R.U32.HI R3, RZ, R4, R3 ;  /* 0x00000004ff037219 */ /* 0x000fc60000011603 */
[----:B------:R-:W0:Y:S01]  /*c140*/  LDC R14, c[0x0][0x600] ;  /* 0x00018000ff0e7b82 */ /* 0x000e220000000800 */
[-CC-:B--2---:R-:W-:Y:S02]  /*c150*/  SHF.R.U64 R8, R10, R6.reuse, R3.reuse ;  /* 0x000000060a087219 */ /* 0x184fe40000001203 */
[----:B------:R-:W-:-:S05]  /*c160*/  SHF.R.U32.HI R3, RZ, R6, R3 ;  /* 0x00000006ff037219 */ /* 0x000fca0000011603 */
[----:B------:R-:W2:Y:S01]  /*c170*/  LDC R20, c[0x0][0x648] ;  /* 0x00019200ff147b82 */ /* 0x000ea20000000800 */
[-CC-:B---3--:R-:W-:Y:S02]  /*c180*/  SHF.R.U64 R11, R8, R18.reuse, R3.reuse ;  /* 0x00000012080b7219 */ /* 0x188fe40000001203 */
[-C--:B------:R-:W-:Y:S02]  /*c190*/  SHF.L.U32 R5, R5, R18.reuse, RZ ;  /* 0x0000001205057219 */ /* 0x080fe400000006ff */
[-C--:B------:R-:W-:Y:S01]  /*c1a0*/  SHF.R.U32.HI R3, RZ, R18.reuse, R3 ;  /* 0x00000012ff037219 */ /* 0x080fe20000011603 */
[----:B------:R-:W-:Y:S01]  /*c1b0*/  IMAD.MOV.U32 R2, RZ, RZ, R11 ;  /* 0x000000ffff027224 */ /* 0x000fe200078e000b */
[----:B------:R-:W-:Y:S01]  /*c1c0*/  SHF.L.U32 R18, R7, R18, RZ ;  /* 0x0000001207127219 */ /* 0x000fe200000006ff */
[----:B------:R-:W3:Y:S01]  /*c1d0*/  LDC R26, c[0x0][0x638] ;  /* 0x00018e00ff1a7b82 */ /* 0x000ee20000000800 */
[----:B------:R-:W-:-:S07]  /*c1e0*/  LOP3.LUT R21, RZ, R5, RZ, 0x33, !PT ;  /* 0x00000005ff157212 */ /* 0x000fce00078e33ff */
[----:B------:R-:W0:Y:S01]  /*c1f0*/  LDC R27, c[0x0][0x610] ;  /* 0x00018400ff1b7b82 */ /* 0x000e220000000800 */
[----:B------:R-:W-:Y:S05]  /*c200*/  @!P0 BRA `(.L_x_294) ;  /* 0x0000000000288947 */ /* 0x000fea0003800000 */
        /* <DEDUP_REMOVED lines=10> */
.L_x_294:
[----:B------:R-:W4:Y:S01]  /*c2b0*/  LDC R4, c[0x0][0x65c] ;  /* 0x00019700ff047b82 */ /* 0x000f220000000800 */
[----:B0-2---:R-:W-:Y:S01]  /*c2c0*/  SHF.R.U64 R0, R2, R20, R3 ;  /* 0x0000001402007219 */ /* 0x005fe20000001203 */
[----:B------:R-:W-:Y:S01]  /*c2d0*/  VIADD R5, R14, 0xffffffff ;  /* 0xffffffff0e057836 */ /* 0x000fe20000000000 */
[----:B------:R-:W-:Y:S01]  /*c2e0*/  LOP3.LUT R3, R8, R21, RZ, 0xc0, !PT ;  /* 0x0000001508037212 */ /* 0x000fe200078ec0ff */
[----:B------:R-:W-:Y:S02]  /*c2f0*/  IMAD.MOV R12, RZ, RZ, -R12 ;  /* 0x000000ffff0c7224 */ /* 0x000fe400078e0a0c */
[----:B------:R-:W-:Y:S02]  /*c300*/  IMAD.MOV R2, RZ, RZ, -R0 ;  /* 0x000000ffff027224 */ /* 0x000fe400078e0a00 */
[----:B------:R-:W-:Y:S01]  /*c310*/  IMAD R18, R18, R0, R3 ;  /* 0x0000000012127224 */ /* 0x000fe200078e0203 */
[----:B------:R-:W-:Y:S01]  /*c320*/  LOP3.LUT R3, R10, R5, RZ, 0xc0, !PT ;  /* 0x000000050a037212 */ /* 0x000fe200078ec0ff */
[----:B---3--:R-:W-:-:S02]  /*c330*/  IMAD R0, R2, R26, R11 ;  /* 0x0000001a02007224 */ /* 0x008fc400078e020b */
[----:B------:R-:W-:Y:S02]  /*c340*/  IMAD.MOV.U32 R2, RZ, RZ, 0x1 ;  /* 0x00000001ff027424 */ /* 0x000fe400078e00ff */
[----:B------:R-:W-:-:S03]  /*c350*/  IMAD R3, R0, R14, R3 ;  /* 0x0000000e00037224 */ /* 0x000fc600078e0203 */
[----:B------:R-:W-:Y:S02]  /*c360*/  PRMT R0, R2, 0x7610, R0 ;  /* 0x0000761002007816 */ /* 0x000fe40000000000 */
[----:B----4-:R-:W-:-:S13]  /*c370*/  ISETP.NE.AND P0, PT, R4, 0x1, PT ;  /* 0x000000010400780c */ /* 0x010fda0003f05270 */
[----:B-1----:R-:W-:-:S04]  /*c380*/  @P0 IMAD R15, R13, R12, R16 ;  /* 0x0000000c0d0f0224 */ /* 0x002fc800078e0210 */
[----:B------:R-:W-:-:S05]  /*c390*/  IMAD R18, R18, R27, R15 ;  /* 0x0000001b12127224 */ /* 0x000fca00078e020f */
[----:B------:R-:W-:Y:S02]  /*c3a0*/  SEL R16, R3, R18, !P0 ;  /* 0x0000001203107207 */ /* 0x000fe40004000000 */
[----:B------:R-:W-:-:S07]  /*c3b0*/  SEL R18, R18, R3, !P0 ;  /* 0x0000000312127207 */ /* 0x000fce0004000000 */
.L_x_292:
[----:B------:R-:W-:-:S13]  /*c3c0*/  LOP3.LUT P0, RZ, R0, 0xff, RZ, 0xc0, !PT ;  /* 0x000000ff00ff7812 */ /* 0x000fda000780c0ff */
[----:B------:R-:W-:Y:S05]  /*c3d0*/  @P0 BRA `(.L_x_295) ;  /* 0xffffff4800e80947 */ /* 0x000fea000383ffff */
[----:B------:R-:W-:Y:S05]  /*c3e0*/  EXIT ;  /* 0x000000000000794d */ /* 0x000fea0003800000 */
.L_x_3:
[----:B------:R-:W2:Y:S04]  /*c3f0*/  LDL R19, [R1+0x1c] ;  /* 0x00001c0001137983 */ /* 0x000ea80000100800 */
[----:B0-----:R-:W3:Y:S01]  /*c400*/  LDL R20, [R1+0x18] ;  /* 0x0000180001147983 */ /* 0x001ee20000100800 */
[----:B------:R-:W-:Y:S01]  /*c410*/  IMAD.MOV.U32 R6, RZ, RZ, -0x1 ;  /* 0xffffffffff067424 */ /* 0x000fe200078e00ff */
[----:B------:R-:W-:-:S04]  /*c420*/  ULDC.64 UR4, c[0x0][0x650] ;  /* 0x0001940000047ab9 */ /* 0x000fc80000000a00 */
[----:B------:R0:W-:Y:S01]  /*c430*/  STL [R1+0x8], R6 ;  /* 0x0000080601007387 */ /* 0x0001e20000100800 */
[----:B------:R-:W-:Y:S01]  /*c440*/  PRMT R5, RZ, 0x7610, R5 ;  /* 0x00007610ff057816 */ /* 0x000fe20000000005 */
[----:B------:R-:W-:Y:S02]  /*c450*/  IMAD.MOV.U32 R17, RZ, RZ, -0x1 ;  /* 0xffffffffff117424 */ /* 0x000fe400078e00ff */
[----:B------:R-:W-:Y:S01]  /*c460*/  IMAD.MOV.U32 R16, RZ, RZ, -0x1 ;  /* 0xffffffffff107424 */ /* 0x000fe200078e00ff */
[----:B--2---:R-:W-:-:S04]  /*c470*/  ISETP.GE.U32.AND P0, PT, R19, UR4, PT ;  /* 0x0000000413007c0c */ /* 0x004fc8000bf06070 */
[----:B---3--:R-:W-:-:S13]  /*c480*/  ISETP.GE.U32.AND.EX P0, PT, R20, UR5, PT, P0 ;  /* 0x0000000514007c0c */ /* 0x008fda000bf06100 */
[----:B0-----:R-:W-:Y:S05]  /*c490*/  @P0 BRA `(.L_x_296) ;  /* 0x0000000400680947 */ /* 0x001fea0003800000 */
        /* <DEDUP_REMOVED lines=18> */
.L_x_297:
        /* <DEDUP_REMOVED lines=15> */
[----:B------:R-:W3:Y:S02]  /*c6b0*/  F2I.U32.TRUNC.NTZ R9, R9 ;  /* 0x0000000900097305 */ /* 0x000ee4000020f000 */
[----:B------:R-:W-:Y:S02]  /*c6c0*/  IMAD R3, R5, R17, R8 ;  /* 0x0000001105037224 */ /* 0x000fe400078e0208 */
[----:B------:R-:W-:Y:S02]  /*c6d0*/  IMAD.MOV.U32 R8, RZ, RZ, 0x1 ;  /* 0x00000001ff087424 */ /* 0x000fe400078e00ff */
[----:B------:R-:W-:Y:S01]  /*c6e0*/  IMAD.IADD R3, R7, 0x1, R3 ;  /* 0x0000000107037824 */ /* 0x000fe200078e0203 */
[----:B------:R-:W4:Y:S04]  /*c6f0*/  LDC R14, c[0x0][0x608] ;  /* 0x00018200ff0e7b82 */ /* 0x000f280000000800 */
[----:B0-----:R-:W-:-:S02]  /*c700*/  SHF.R.U64 R10, R6, R18, R3 ;  /* 0x00000012060a7219 */ /* 0x001fc40000001203 */
[----:B------:R-:W-:Y:S02]  /*c710*/  I2FP.F32.U32 R6, R4 ;  /* 0x0000000400067245 */ /* 0x000fe40000201000 */
[----:B------:R-:W0:Y:S01]  /*c720*/  LDC R19, c[0x0][0x658] ;  /* 0x00019600ff137b82 */ /* 0x000e220000000800 */
[----:B-1----:R-:W-:Y:S01]  /*c730*/  ISETP.NE.U32.AND P0, PT, R20, RZ, PT ;  /* 0x000000ff1400720c */ /* 0x002fe20003f05070 */
[----:B---3--:R-:W-:Y:S01]  /*c740*/  IMAD.MOV R5, RZ, RZ, -R9 ;  /* 0x000000ffff057224 */ /* 0x008fe200078e0a09 */
[----:B------:R-:W-:Y:S01]  /*c750*/  SHF.R.U32.HI R3, RZ, R18, R3 ;  /* 0x00000012ff037219 */ /* 0x000fe20000011603 */
[----:B------:R-:W-:Y:S01]  /*c760*/  FMUL R6, R6, UR4 ;  /* 0x0000000406067c20 */ /* 0x000fe20008400000 */
[----:B------:R-:W-:-:S03]  /*c770*/  ISETP.NE.AND.EX P0, PT, R21, RZ, PT, P0 ;  /* 0x000000ff1500720c */ /* 0x000fc60003f05300 */
[----:B------:R-:W1:Y:S01]  /*c780*/  LDC R17, c[0x0][0x148] ;  /* 0x00005200ff117b82 */ /* 0x000e620000000800 */
[----:B--2---:R-:W-:Y:S01]  /*c790*/  IMAD R18, R11, R5, R2 ;  /* 0x000000050b127224 */ /* 0x004fe200078e0202 */
[----:B------:R2:W3:Y:S06]  /*c7a0*/  F2I.U32.TRUNC.NTZ R15, R6 ;  /* 0x00000006000f7305 */ /* 0x0004ec000020f000 */
[----:B------:R-:W1:Y:S01]  /*c7b0*/  LDC R16, c[0x0][0x600] ;  /* 0x00018000ff107b82 */ /* 0x000e620000000800 */
[-CC-:B----4-:R-:W-:Y:S02]  /*c7c0*/  SHF.R.U64 R13, R10, R14.reuse, R3.reuse ;  /* 0x0000000e0a0d7219 */ /* 0x190fe40000001203 */
[----:B------:R-:W-:Y:S01]  /*c7d0*/  SHF.R.U32.HI R2, RZ, R14, R3 ;  /* 0x0000000eff027219 */ /* 0x000fe20000011603 */
[----:B------:R-:W-:-:S04]  /*c7e0*/  IMAD.MOV.U32 R14, RZ, RZ, -0x1 ;  /* 0xffffffffff0e7424 */ /* 0x000fc800078e00ff */
[----:B------:R-:W4:Y:S01]  /*c7f0*/  LDC R22, c[0x0][0x648] ;  /* 0x00019200ff167b82 */ /* 0x000f220000000800 */
[-C--:B0-----:R-:W-:Y:S02]  /*c800*/  SHF.L.U32 R5, R14, R19.reuse, RZ ;  /* 0x000000130e057219 */ /* 0x081fe400000006ff */
[-CC-:B------:R-:W-:Y:S02]  /*c810*/  SHF.R.U64 R14, R13, R19.reuse, R2.reuse ;  /* 0x000000130d0e7219 */ /* 0x180fe40000001202 */
[-C--:B------:R-:W-:Y:S02]  /*c820*/  SHF.R.U32.HI R3, RZ, R19.reuse, R2 ;  /* 0x00000013ff037219 */ /* 0x080fe40000011602 */
[----:B------:R-:W-:Y:S01]  /*c830*/  SHF.L.U32 R19, R8, R19, RZ ;  /* 0x0000001308137219 */ /* 0x000fe200000006ff */
[----:B------:R-:W0:Y:S01]  /*c840*/  LDC R23, c[0x0][0x638] ;  /* 0x00018e00ff177b82 */ /* 0x000e220000000800 */
[----:B------:R-:W-:Y:S01]  /*c850*/  LOP3.LUT R24, RZ, R5, RZ, 0x33, !PT ;  /* 0x00000005ff187212 */ /* 0x000fe200078e33ff */
[----:B------:R-:W-:-:S06]  /*c860*/  IMAD.MOV.U32 R2, RZ, RZ, R14 ;  /* 0x000000ffff027224 */ /* 0x000fcc00078e000e */
[----:B------:R-:W0:Y:S01]  /*c870*/  LDC R25, c[0x0][0x610] ;  /* 0x00018400ff197b82 */ /* 0x000e220000000800 */
[----:B--23--:R-:W-:Y:S05]  /*c880*/  @!P0 BRA `(.L_x_298) ;  /* 0x0000000000288947 */ /* 0x00cfea0003800000 */
[----:B------:R-:W2:Y:S02]  /*c890*/  LDC R5, c[0x0][0x64c] ;  /* 0x00019300ff057b82 */ /* 0x000ea40000000800 */
[----:B--2---:R-:W-:-:S05]  /*c8a0*/  IADD3 R5, P0, R14, R5, RZ ;  /* 0x000000050e057210 */ /* 0x004fca0007f1e0ff */
        /* <DEDUP_REMOVED lines=8> */
.L_x_298:
[----:B------:R-:W2:Y:S01]  /*c930*/  LDC R5, c[0x0][0x65c] ;  /* 0x00019700ff057b82 */ /* 0x000ea20000000800 */
[----:B------:R3:W-:Y:S01]  /*c940*/  STL [R1+0x8], R12 ;  /* 0x0000080c01007387 */ /* 0x0007e20000100800 */
[----:B----4-:R-:W-:Y:S01]  /*c950*/  SHF.R.U64 R3, R2, R22, R3 ;  /* 0x0000001602037219 */ /* 0x010fe20000001203 */
[----:B------:R-:W-:Y:S01]  /*c960*/  IMAD.MOV R15, RZ, RZ, -R15 ;  /* 0x000000ffff0f7224 */ /* 0x000fe200078e0a0f */
[----:B------:R-:W-:Y:S01]  /*c970*/  LOP3.LUT R2, R13, R24, RZ, 0xc0, !PT ;  /* 0x000000180d027212 */ /* 0x000fe200078ec0ff */
[----:B-1----:R-:W-:Y:S01]  /*c980*/  VIADD R7, R16, 0xffffffff ;  /* 0xffffffff10077836 */ /* 0x002fe20000000000 */
[----:B--2---:R-:W-:Y:S01]  /*c990*/  ISETP.NE.AND P0, PT, R5, 0x1, PT ;  /* 0x000000010500780c */ /* 0x004fe20003f05270 */
[----:B------:R-:W-:-:S12]  /*c9a0*/  IMAD.MOV R5, RZ, RZ, -R3 ;  /* 0x000000ffff057224 */ /* 0x000fd800078e0a03 */
[----:B------:R-:W-:Y:S02]  /*c9b0*/  @P0 IMAD R18, R17, R15, R4 ;  /* 0x0000000f11120224 */ /* 0x000fe400078e0204 */
[----:B------:R-:W-:Y:S01]  /*c9c0*/  IMAD R17, R19, R3, R2 ;  /* 0x0000000313117224 */ /* 0x000fe200078e0202 */
[----:B------:R-:W-:Y:S01]  /*c9d0*/  LOP3.LUT R3, R10, R7, RZ, 0xc0, !PT ;  /* 0x000000070a037212 */ /* 0x000fe200078ec0ff */
[----:B0-----:R-:W-:Y:S02]  /*c9e0*/  IMAD R2, R5, R23, R14 ;  /* 0x0000001705027224 */ /* 0x001fe400078e020e */
[----:B------:R-:W-:Y:S02]  /*c9f0*/  IMAD R17, R17, R25, R18 ;  /* 0x0000001911117224 */ /* 0x000fe400078e0212 */
[----:B------:R-:W-:Y:S02]  /*ca00*/  IMAD R2, R2, R16, R3 ;  /* 0x0000001002027224 */ /* 0x000fe400078e0203 */
[----:B------:R-:W-:-:S03]  /*ca10*/  IMAD.MOV.U32 R5, RZ, RZ, 0x1 ;  /* 0x00000001ff057424 */ /* 0x000fc600078e00ff */
[----:B------:R-:W-:Y:S02]  /*ca20*/  SEL R16, R2, R17, !P0 ;  /* 0x0000001102107207 */ /* 0x000fe40004000000 */
[----:B---3--:R-:W-:-:S07]  /*ca30*/  SEL R17, R17, R2, !P0 ;  /* 0x0000000211117207 */ /* 0x008fce0004000000 */
.L_x_296:
[----:B------:R-:W-:-:S08]  /*ca40*/  NOP ;  /* 0x0000000000007918 */ /* 0x000fd00000000000 */
[----:B------:R-:W0:-:S00]  /*ca50*/  USETMAXREG.DEALLOC.CTAPOOL 0x28 ;  /* 0x00000028000079c8 */ /* 0x000e0000080e0500 */
[----:B0-----:R-:W-:-:S13]  /*ca60*/  ISETP.NE.AND P0, PT, R0, RZ, PT ;  /* 0x000000ff0000720c */ /* 0x001fda0003f05270 */
[----:B------:R-:W-:Y:S05]  /*ca70*/  @P0 EXIT ;  /* 0x000000000000094d */ /* 0x000fea0003800000 */
[----:B------:R-:W-:Y:S01]  /*ca80*/  IMAD.MOV.U32 R0, RZ, RZ, 0x1 ;  /* 0x00000001ff007424 */ /* 0x000fe200078e00ff */
[----:B------:R0:W-:Y:S01]  /*ca90*/  STL [R1+0x28], RZ ;  /* 0x000028ff01007387 */ /* 0x0001e20000100800 */
[----:B------:R-:W-:-:S03]  /*caa0*/  LOP3.LUT P0, RZ, R5, 0xff, RZ, 0xc0, !PT ;  /* 0x000000ff05ff7812 */ /* 0x000fc6000780c0ff */
[----:B------:R0:W-:Y:S10]  /*cab0*/  STL [R1+0x2c], R0 ;  /* 0x00002c0001007387 */ /* 0x0001f40000100800 */
[----:B0-----:R-:W-:Y:S05]  /*cac0*/  @!P0 BRA `(.L_x_299) ;  /* 0x0000001800e48947 */ /* 0x001fea0003800000 */
[----:B------:R-:W2:Y:S01]  /*cad0*/  LDL R4, [R1+0x14] ;  /* 0x0000140001047983 */ /* 0x000ea20000100800 */
[----:B------:R-:W0:Y:S01]  /*cae0*/  LDC R0, c[0x0][0x28c] ;  /* 0x0000a300ff007b82 */ /* 0x000e220000000800 */
[----:B------:R-:W-:Y:S01]  /*caf0*/  ULDC UR37, c[0x0][0x658] ;  /* 0x0001960000257ab9 */ /* 0x000fe20000000800 */
[----:B------:R-:W-:Y:S01]  /*cb00*/  UMOV UR5, 0xffffffff ;  /* 0xffffffff00057882 */ /* 0x000fe20000000000 */
[----:B------:R-:W1:Y:S01]  /*cb10*/  S2R R2, SR_TID.X ;  /* 0x0000000000027919 */ /* 0x000e620000002100 */
[----:B------:R-:W-:Y:S01]  /*cb20*/  ULDC UR4, c[0x0][0xc] ;  /* 0x0000030000047ab9 */ /* 0x000fe20000000800 */
[----:B------:R-:W-:Y:S01]  /*cb30*/  USHF.L.U32 UR38, UR5, UR37, URZ ;  /* 0x0000002505267299 */ /* 0x000fe2000800063f */
[----:B------:R-:W-:Y:S01]  /*cb40*/  BSSY B7, `(.L_x_299) ;  /* 0x00001b1000077945 */ /* 0x000fe20003800000 */
[----:B------:R-:W-:Y:S01]  /*cb50*/  UMOV UR6, 0x1 ;  /* 0x0000000100067882 */ /* 0x000fe20000000000 */
[----:B------:R-:W-:Y:S01]  /*cb60*/  ULDC UR5, c[0x0][0x10] ;  /* 0x0000040000057ab9 */ /* 0x000fe20000000800 */
[----:B------:R-:W-:-:S02]  /*cb70*/  USHF.L.U32 UR37, UR6, UR37, URZ ;  /* 0x0000002506257299 */ /* 0x000fc4000800063f */
[----:B------:R-:W-:Y:S01]  /*cb80*/  UIMAD.WIDE.U32 UR4, UR4, UR5, URZ ;  /* 0x00000005040472a5 */ /* 0x000fe2000f8e003f */
[----:B------:R-:W-:Y:S01]  /*cb90*/  ULDC UR6, c[0x0][0x14] ;  /* 0x0000050000067ab9 */ /* 0x000fe20000000800 */
[----:B------:R-:W-:Y:S02]  /*cba0*/  ULDC UR39, c[0x0][0x600] ;  /* 0x0001800000277ab9 */ /* 0x000fe40000000800 */
[----:B------:R-:W-:Y:S02]  /*cbb0*/  UIMAD.WIDE.U32 UR54, UR4, UR6, URZ ;  /* 0x00000006043672a5 */ /* 0x000fe4000f8e003f */
[----:B------:R-:W-:Y:S02]  /*cbc0*/  UIMAD UR45, UR5, UR6, URZ ;  /* 0x00000006052d72a4 */ /* 0x000fe4000f8e023f */
[----:B------:R-:W-:Y:S02]  /*cbd0*/  UIADD3 UR39, UR39, -0x1, URZ ;  /* 0xffffffff27277890 */ /* 0x000fe4000fffe03f */
[----:B------:R-:W-:-:S02]  /*cbe0*/  ULOP3.LUT UR38, URZ, UR38, URZ, 0x33, !UPT ;  /* 0x000000263f267292 */ /* 0x000fc4000f8e333f */
[----:B------:R-:W-:Y:S01]  /*cbf0*/  UIADD3 UR45, UR55, UR45, URZ ;  /* 0x0000002d372d7290 */ /* 0x000fe2000fffe03f */
[----:B0-----:R-:W-:Y:S01]  /*cc00*/  VIADD R0, R0, 0x3f ;  /* 0x0000003f00007836 */ /* 0x001fe20000000000 */
[----:B------:R-:W-:-:S04]  /*cc10*/  ULDC.64 UR46, c[0x0][0x198] ;  /* 0x00006600002e7ab9 */ /* 0x000fc80000000a00 */
[----:B------:R-:W-:-:S04]  /*cc20*/  SHF.R.S32.HI R3, RZ, 0x1f, R0 ;  /* 0x0000001fff037819 */ /* 0x000fc80000011400 */
[----:B------:R-:W-:Y:S01]  /*cc30*/  LEA.HI R3, R3, R0, RZ, 0x6 ;  /* 0x0000000003037211 */ /* 0x000fe200078f30ff */
[----:B------:R-:W-:Y:S01]  /*cc40*/  IMAD.MOV.U32 R0, RZ, RZ, 0x1 ;  /* 0x00000001ff007424 */ /* 0x000fe200078e00ff */
[C---:B-1----:R-:W-:Y:S02]  /*cc50*/  LOP3.LUT P1, RZ, R2.reuse, 0x7f, RZ, 0xc0, !PT ;  /* 0x0000007f02ff7812 */ /* 0x042fe4000782c0ff */
[----:B------:R-:W-:-:S04]  /*cc60*/  LOP3.LUT P0, RZ, R2, 0x1f, RZ, 0xc0, !PT ;  /* 0x0000001f02ff7812 */ /* 0x000fc8000780c0ff */
[----:B------:R-:W-:-:S04]  /*cc70*/  PLOP3.LUT P0, PT, P0, P1, PT, 0x8a, 0x0 ;  /* 0x000000000000781c */ /* 0x000fc80000703172 */
[----:B------:R-:W-:Y:S02]  /*cc80*/  P2R R5, PR, RZ, 0x1 ;  /* 0x00000001ff057803 */ /* 0x000fe40000000000 */
[----:B--2---:R-:W-:Y:S01]  /*cc90*/  LOP3.LUT R2, R4, 0x2, RZ, 0xfc, !PT ;  /* 0x0000000204027812 */ /* 0x004fe200078efcff */
[----:B------:R-:W-:-:S04]  /*cca0*/  IMAD.MOV.U32 R4, RZ, RZ, 0x1 ;  /* 0x00000001ff047424 */ /* 0x000fc800078e00ff */
[----:B------:R0:W-:Y:S04]  /*ccb0*/  STL [R1+0xc], R2 ;  /* 0x00000c0201007387 */ /* 0x0001e80000100800 */
[----:B------:R1:W-:Y:S04]  /*ccc0*/  STL [R1+0x10], R5 ;  /* 0x0000100501007387 */ /* 0x0003e80000100800 */
[----:B------:R1:W-:Y:S01]  /*ccd0*/  STL [R1+0x28], RZ ;  /* 0x000028ff01007387 */ /* 0x0003e20000100800 */
[--C-:B0-----:R-:W-:Y:S02]  /*cce0*/  SHF.R.S32.HI R2, RZ, 0x6, R3.reuse ;  /* 0x00000006ff027819 */ /* 0x101fe40000011403 */
[----:B------:R-:W-:Y:S01]  /*ccf0*/  PRMT R3, R0, 0x7610, R3 ;  /* 0x0000761000037816 */ /* 0x000fe20000000003 */
[----:B------:R1:W-:Y:S02]  /*cd00*/  STL [R1+0x2c], R4 ;  /* 0x00002c0401007387 */ /* 0x0003e40000100800 */
[----:B------:R-:W-:-:S02]  /*cd10*/  VIADD R0, R2, 0x1 ;  /* 0x0000000102007836 */ /* 0x000fc40000000000 */
[----:B------:R1:W-:Y:S04]  /*cd20*/  STL [R1+0x24], R2 ;  /* 0x0000240201007387 */ /* 0x0003e80000100800 */
[----:B------:R1:W-:Y:S04]  /*cd30*/  STL.S16 [R1+0x30], R3 ;  /* 0x0000300301007387 */ /* 0x0003e80000100600 */
[----:B------:R1:W-:Y:S02]  /*cd40*/  STL [R1+0x34], R0 ;  /* 0x0000340001007387 */ /* 0x0003e40000100800 */
.L_x_313:
[----:B------:R-:W-:-:S03]  /*cd50*/  UMOV UR4, 0xffffffff ;  /* 0xffffffff00047882 */ /* 0x000fc60000000000 */
[----:B-1----:R-:W-:Y:S05]  /*cd60*/  BRA.DIV UR4, `(.L_x_300) ;  /* 0x0000001e04187947 */ /* 0x002fea000b800000 */
[----:B------:R-:W-:-:S13]  /*cd70*/  ELECT P6, URZ, PT ;  /* 0x00000000003f782f */ /* 0x000fda00038c0000 */
.L_x_324:
[----:B------:R-:W-:Y:S04]  /*cd80*/  BSSY B6, `(.L_x_301) ;  /* 0x000010a000067945 */ /* 0x000fe80003800000 */
[----:B------:R-:W-:Y:S05]  /*cd90*/  @!P6 BRA `(.L_x_302) ;  /* 0x000000100020e947 */ /* 0x000fea0003800000 */
[----:B-1----:R-:W0:Y:S01]  /*cda0*/  S2R R3, SR_CgaCtaId ;  /* 0x0000000000037919 */ /* 0x002e220000008800 */
[----:B------:R-:W-:-:S04]  /*cdb0*/  MOV R0, 0x400 ;  /* 0x0000040000007802 */ /* 0x000fc80000000f00 */
[----:B0-----:R-:W-:-:S05]  /*cdc0*/  LEA R18, R3, R0, 0x18 ;  /* 0x0000000003127211 */ /* 0x001fca00078ec0ff */
[----:B------:R0:W-:Y:S01]  /*cdd0*/  STL [R1+0x20], R18 ;  /* 0x0000201201007387 */ /* 0x0001e20000100800 */
[----:B------:R-:W-:-:S05]  /*cde0*/  VIADD R0, R18, 0x800 ;  /* 0x0000080012007836 */ /* 0x000fca0000000000 */
[----:B------:R-:W-:-:S13]  /*cdf0*/  LOP3.LUT P0, RZ, R0, 0x9f, RZ, 0xc0, !PT ;  /* 0x0000009f00ff7812 */ /* 0x000fda000780c0ff */
[----:B0-----:R-:W-:Y:S05]  /*ce00*/  @!P0 BRA `(.L_x_303) ;  /* 0x0000000000408947 */ /* 0x001fea0003800000 */
[----:B------:R-:W-:Y:S01]  /*ce10*/  MOV R2, 0x0 ;  /* 0x0000000000027802 */ /* 0x000fe20000000f00 */
[----:B------:R-:W-:Y:S01]  /*ce20*/  ULDC.64 UR4, c[0x4][0x70] ;  /* 0x01001c0000047ab9 */ /* 0x000fe20000000a00 */
[----:B------:R-:W-:Y:S01]  /*ce30*/  ULDC.64 UR6, c[0x4][0x8] ;  /* 0x0100020000067ab9 */ /* 0x000fe20000000a00 */
[----:B------:R-:W-:Y:S02]  /*ce40*/  IMAD.U32 R4, RZ, RZ, UR4 ;  /* 0x00000004ff047e24 */ /* 0x000fe4000f8e00ff */
[----:B------:R-:W-:Y:S01]  /*ce50*/  IMAD.U32 R5, RZ, RZ, UR5 ;  /* 0x00000005ff057e24 */ /* 0x000fe2000f8e00ff */
[----:B------:R-:W0:Y:S01]  /*ce60*/  LDC.64 R2, c[0x4][R2] ;  /* 0x0100000002027b82 */ /* 0x000e220000000a00 */
[----:B------:R-:W-:Y:S01]  /*ce70*/  ULDC.64 UR4, c[0x4][0x78] ;  /* 0x01001e0000047ab9 */ /* 0x000fe20000000a00 */
[----:B------:R-:W-:Y:S02]  /*ce80*/  IMAD.U32 R10, RZ, RZ, UR6 ;  /* 0x00000006ff0a7e24 */ /* 0x000fe4000f8e00ff */
[----:B------:R-:W-:-:S02]  /*ce90*/  IMAD.U32 R6, RZ, RZ, UR4 ;  /* 0x00000004ff067e24 */ /* 0x000fc4000f8e00ff */
[----:B------:R-:W-:Y:S02]  /*cea0*/  IMAD.U32 R7, RZ, RZ, UR5 ;  /* 0x00000005ff077e24 */ /* 0x000fe4000f8e00ff */
[----:B------:R-:W-:Y:S02]  /*ceb0*/  IMAD.U32 R11, RZ, RZ, UR7 ;  /* 0x00000007ff0b7e24 */ /* 0x000fe4000f8e00ff */
[----:B------:R-:W-:Y:S02]  /*cec0*/  IMAD.MOV.U32 R8, RZ, RZ, 0x70 ;  /* 0x00000070ff087424 */ /* 0x000fe400078e00ff */
[----:B------:R-:W-:Y:S02]  /*ced0*/  IMAD.MOV.U32 R12, RZ, RZ, 0x1 ;  /* 0x00000001ff0c7424 */ /* 0x000fe400078e00ff */
[----:B------:R-:W-:-:S07]  /*cee0*/  IMAD.MOV.U32 R13, RZ, RZ, RZ ;  /* 0x000000ffff0d7224 */ /* 0x000fce00078e00ff */
[----:B------:R-:W-:-:S07]  /*cef0*/  LEPC R20, `(.L_x_303) ;  /* 0x000000001014794e */ /* 0x000fce0000000000 */
[----:B0-----:R-:W-:Y:S05]  /*cf00*/  CALL.ABS.NOINC R2 ;  /* 0x0000000002007343 */ /* 0x001fea0003c00000 */
.L_x_303:
[----:B------:R-:W-:-:S05]  /*cf10*/  VIADD R0, R18, 0x20800 ;  /* 0x0002080012007836 */ /* 0x000fca0000000000 */
[----:B------:R-:W-:-:S13]  /*cf20*/  LOP3.LUT P0, RZ, R0, 0x3ff, RZ, 0xc0, !PT ;  /* 0x000003ff00ff7812 */ /* 0x000fda000780c0ff */
[----:B------:R-:W-:Y:S05]  /*cf30*/  @!P0 BRA `(.L_x_304) ;  /* 0x0000000000408947 */ /* 0x000fea0003800000 */
        /* <DEDUP_REMOVED lines=16> */
.L_x_304:
[----:B------:R-:W0:Y:S02]  /*d040*/  LDC R0, c[0x0][0x28c] ;  /* 0x0000a300ff007b82 */ /* 0x000e240000000800 */
[----:B0-----:R-:W-:-:S13]  /*d050*/  ISETP.GE.AND P0, PT, R0, 0x1, PT ;  /* 0x000000010000780c */ /* 0x001fda0003f06270 */
[----:B------:R-:W-:Y:S05]  /*d060*/  @!P0 BRA `(.L_x_302) ;  /* 0x0000000c006c8947 */ /* 0x000fea0003800000 */
[----:B------:R-:W-:Y:S01]  /*d070*/  IMAD.SHL.U32 R0, R17, 0x100, RZ ;  /* 0x0000010011007824 */ /* 0x000fe200078e00ff */
[----:B------:R0:W5:Y:S01]  /*d080*/  LDL R3, [R1+0x34] ;  /* 0x0000340001037983 */ /* 0x0001620000100800 */
[----:B------:R-:W-:Y:S02]  /*d090*/  IMAD.SHL.U32 R4, R16, 0x80, RZ ;  /* 0x0000008010047824 */ /* 0x000fe400078e00ff */
[C---:B------:R-:W-:Y:S02]  /*d0a0*/  VIADD R8, R0.reuse, 0x8 ;  /* 0x0000000800087836 */ /* 0x040fe40000000000 */
[----:B------:R-:W-:Y:S01]  /*d0b0*/  IMAD.MOV.U32 R2, RZ, RZ, RZ ;  /* 0x000000ffff027224 */ /* 0x000fe200078e00ff */
[----:B------:R1:W-:Y:S01]  /*d0c0*/  STL [R1+0x4], R4 ;  /* 0x0000040401007387 */ /* 0x0003e20000100800 */
[----:B------:R-:W-:-:S03]  /*d0d0*/  VIADD R6, R0, 0x10 ;  /* 0x0000001000067836 */ /* 0x000fc60000000000 */
[----:B------:R0:W5:Y:S01]  /*d0e0*/  LDL R5, [R1+0x28] ;  /* 0x0000280001057983 */ /* 0x0001620000100800 */
[C---:B------:R-:W-:Y:S02]  /*d0f0*/  VIADD R7, R0.reuse, 0x18 ;  /* 0x0000001800077836 */ /* 0x040fe40000000000 */
[C---:B------:R-:W-:Y:S01]  /*d100*/  VIADD R9, R0.reuse, 0x28 ;  /* 0x0000002800097836 */ /* 0x040fe20000000000 */
[----:B-1----:R0:W5:Y:S01]  /*d110*/  LDL R4, [R1+0x2c] ;  /* 0x00002c0001047983 */ /* 0x0021620000100800 */
[C---:B------:R-:W-:Y:S02]  /*d120*/  VIADD R10, R0.reuse, 0x30 ;  /* 0x00000030000a7836 */ /* 0x040fe40000000000 */
[C---:B------:R-:W-:Y:S01]  /*d130*/  VIADD R11, R0.reuse, 0x38 ;  /* 0x00000038000b7836 */ /* 0x040fe20000000000 */
[----:B------:R1:W-:Y:S01]  /*d140*/  STL [R1], R8 ;  /* 0x0000000801007387 */ /* 0x0003e20000100800 */
[C---:B------:R-:W-:Y:S02]  /*d150*/  VIADD R12, R0.reuse, 0x40 ;  /* 0x00000040000c7836 */ /* 0x040fe40000000000 */
[----:B------:R-:W-:-:S02]  /*d160*/  VIADD R13, R0, 0x48 ;  /* 0x00000048000d7836 */ /* 0x000fc40000000000 */
[C---:B------:R-:W-:Y:S02]  /*d170*/  VIADD R14, R0.reuse, 0x50 ;  /* 0x00000050000e7836 */ /* 0x040fe40000000000 */
[C---:B------:R-:W-:Y:S02]  /*d180*/  VIADD R15, R0.reuse, 0x58 ;  /* 0x00000058000f7836 */ /* 0x040fe40000000000 */
[C---:B------:R-:W-:Y:S02]  /*d190*/  VIADD R16, R0.reuse, 0x60 ;  /* 0x0000006000107836 */ /* 0x040fe40000000000 */
[C---:B-1----:R-:W-:Y:S02]  /*d1a0*/  VIADD R8, R0.reuse, 0x20 ;  /* 0x0000002000087836 */ /* 0x042fe40000000000 */
[C---:B------:R-:W-:Y:S02]  /*d1b0*/  VIADD R17, R0.reuse, 0x68 ;  /* 0x0000006800117836 */ /* 0x040fe40000000000 */
[----:B------:R-:W-:-:S02]  /*d1c0*/  VIADD R18, R0, 0x70 ;  /* 0x0000007000127836 */ /* 0x000fc40000000000 */
[C---:B------:R-:W-:Y:S02]  /*d1d0*/  VIADD R19, R0.reuse, 0x78 ;  /* 0x0000007800137836 */ /* 0x040fe40000000000 */
[C---:B------:R-:W-:Y:S02]  /*d1e0*/  VIADD R20, R0.reuse, 0x80 ;  /* 0x0000008000147836 */ /* 0x040fe40000000000 */
[C---:B------:R-:W-:Y:S02]  /*d1f0*/  VIADD R21, R0.reuse, 0x88 ;  /* 0x0000008800157836 */ /* 0x040fe40000000000 */
[C---:B------:R-:W-:Y:S02]  /*d200*/  VIADD R22, R0.reuse, 0x90 ;  /* 0x0000009000167836 */ /* 0x040fe40000000000 */
        /* <DEDUP_REMOVED lines=12> */
[----:B0-----:R-:W-:-:S07]  /*d2d0*/  VIADD R35, R0, 0xf8 ;  /* 0x000000f800237836 */ /* 0x001fce0000000000 */
.L_x_308:
[----:B------:R0:W-:Y:S04]  /*d2e0*/  STL [R1+0x38], R0 ;  /* 0x0000380001007387 */ /* 0x0001e80000100800 */
[----:B0-----:R-:W2:Y:S01]  /*d2f0*/  LDL R0, [R1+0x20] ;  /* 0x0000200001007983 */ /* 0x001ea20000100800 */
[----:B-----5:R-:W-:Y:S01]  /*d300*/  SHF.L.U32 R37, R4, 0x1f, RZ ;  /* 0x0000001f04257819 */ /* 0x020fe200000006ff */
[----:B--2---:R-:W-:Y:S02]  /*d310*/  IMAD R36, R5, 0x8, R0 ;  /* 0x0000000805247824 */ /* 0x004fe400078e0200 */
[----:B------:R0:W5:Y:S02]  /*d320*/  LDL.LU R0, [R1+0x38] ;  /* 0x0000380001007983 */ /* 0x0001640000300800 */
[----:B------:R-:W1:Y:S02]  /*d330*/  SYNCS.PHASECHK.TRANS64.TRYWAIT P0, [R36+URZ+0x10], R37 ;  /* 0x00001025240075a7 */ /* 0x000e64000800017f */
[----:B01----:R-:W-:Y:S05]  /*d340*/  @!P0 BRA `(.L_x_305) ;  /* 0x0000001400c08947 */ /* 0x003fea0003800000 */
.L_x_325:
[----:B------:R1:W-:Y:S04]  /*d350*/  STL [R1+0x3c], R2 ;  /* 0x00003c0201007387 */ /* 0x0003e80000100800 */
[----:B-----5:R2:W-:Y:S01]  /*d360*/  STL [R1+0x38], R0 ;  /* 0x0000380001007387 */ /* 0x0205e20000100800 */
[----:B-1----:R-:W1:Y:S03]  /*d370*/  S2R R2, SR_TID.X ;  /* 0x0000000000027919 */ /* 0x002e660000002100 */
[----:B--2---:R-:W2:Y:S01]  /*d380*/  LDL R0, [R1+0xc] ;  /* 0x00000c0001007983 */ /* 0x004ea20000100800 */
[----:B-1----:R-:W-:-:S03]  /*d390*/  LOP3.LUT P0, RZ, R2, 0x7f, RZ, 0xc0, !PT ;  /* 0x0000007f02ff7812 */ /* 0x002fc6000780c0ff */
[----:B------:R1:W5:Y:S10]  /*d3a0*/  LDL.LU R2, [R1+0x3c] ;  /* 0x00003c0001027983 */ /* 0x0003740000300800 */
[----:B0-----:R-:W0:Y:S02]  /*d3b0*/  @!P0 LDC R37, c[0x0][0x500] ;  /* 0x00014000ff258b82 */ /* 0x001e240000000800 */
[----:B0-----:R2:W-:Y:S02]  /*d3c0*/  @!P0 SYNCS.ARRIVE.TRANS64 RZ, [R36+URZ], R37 ;  /* 0x0000002524ff89a7 */ /* 0x0015e4000800003f */
[----:B--2---:R-:W-:-:S02]  /*d3d0*/  PRMT R37, R0, 0x9910, RZ ;  /* 0x0000991000257816 */ /* 0x004fc400000000ff */
[----:B------:R1:W5:Y:S02]  /*d3e0*/  LDL.LU R0, [R1+0x38] ;  /* 0x0000380001007983 */ /* 0x0003640000300800 */
[----:B------:R-:W-:-:S13]  /*d3f0*/  ISETP.NE.AND P0, PT, R37, 0x2, PT ;  /* 0x000000022500780c */ /* 0x000fda0003f05270 */
[----:B-1----:R-:W-:Y:S05]  /*d400*/  @P0 BRA `(.L_x_306) ;  /* 0x0000000000040947 */ /* 0x002fea0003800000 */
[----:B------:R-:W-:Y:S01]  /*d410*/  BPT.TRAP 0x1 ;  /* 0x000000040000795c */ /* 0x000fe20000300000 */
.L_x_306:
[----:B-----5:R0:W-:Y:S04]  /*d420*/  STL [R1+0x38], R0 ;  /* 0x0000380001007387 */ /* 0x0201e80000100800 */
[----:B0-----:R-:W2:Y:S02]  /*d430*/  LDL R0, [R1+0x10] ;  /* 0x0000100001007983 */ /* 0x001ea40000100800 */
[----:B--2---:R-:W-:Y:S02]  /*d440*/  ISETP.NE.AND P0, PT, R0, RZ, PT ;  /* 0x000000ff0000720c */ /* 0x004fe40003f05270 */
[----:B------:R0:W5:Y:S11]  /*d450*/  LDL.LU R0, [R1+0x38] ;  /* 0x0000380001007983 */ /* 0x0001760000300800 */
[----:B0-----:R-:W-:Y:S05]  /*d460*/  @P0 BRA `(.L_x_307) ;  /* 0x0000000000040947 */ /* 0x001fea0003800000 */
[----:B------:R-:W-:Y:S01]  /*d470*/  BPT.TRAP 0x1 ;  /* 0x000000040000795c */ /* 0x000fe20000300000 */
.L_x_307:
[----:B------:R0:W-:Y:S04]  /*d480*/  STL [R1+0x40], R35 ;  /* 0x0000402301007387 */ /* 0x0001e80000100800 */
[----:B0-----:R-:W2:Y:S04]  /*d490*/  LDL R35, [R1+0x20] ;  /* 0x0000200001237983 */ /* 0x001ea80000100800 */
[----:B------:R0:W-:Y:S04]  /*d4a0*/  STL [R1+0x3c], R3 ;  /* 0x00003c0301007387 */ /* 0x0001e80000100800 */
[----:B0-----:R-:W3:Y:S04]  /*d4b0*/  LDL R3, [R1+0x8] ;  /* 0x0000080001037983 */ /* 0x001ee80000100800 */
[----:B------:R0:W-:Y:S04]  /*d4c0*/  STL [R1+0x38], R4 ;  /* 0x0000380401007387 */ /* 0x0001e80000100800 */
[----:B0-----:R-:W4:Y:S01]  /*d4d0*/  LDL R4, [R1] ;  /* 0x0000000001047983 */ /* 0x001f220000100800 */
[----:B------:R-:W-:Y:S01]  /*d4e0*/  R2UR UR9, R36 ;  /* 0x00000000240972ca */ /* 0x000fe200000e0000 */
[----:B------:R-:W-:Y:S01]  /*d4f0*/  UIADD3 UR14, UP0, UR46, 0xf0, URZ ;  /* 0x000000f02e0e7890 */ /* 0x000fe2000ff1e03f */
[----:B------:R-:W-:-:S02]  /*d500*/  R2UR UR11, R2 ;  /* 0x00000000020b72ca */ /* 0x000fc400000e0000 */
[----:B-----5:R-:W-:Y:S01]  /*d510*/  R2UR UR10, R0 ;  /* 0x00000000000a72ca */ /* 0x020fe200000e0000 */
[----:B------:R-:W-:Y:S01]  /*d520*/  UIADD3.X UR15, URZ, UR47, URZ, UP0, !UPT ;  /* 0x0000002f3f0f7290 */ /* 0x000fe200087fe43f */
[----:B------:R-:W-:Y:S02]  /*d530*/  R2UR UR34, R6 ;  /* 0x00000000062272ca */ /* 0x000fe400000e0000 */
[----:B------:R-:W-:Y:S02]  /*d540*/  R2UR UR26, R7 ;  /* 0x00000000071a72ca */ /* 0x000fe400000e0000 */
[----:B------:R-:W-:Y:S01]  /*d550*/  R2UR UR18, R8 ;  /* 0x00000000081272ca */ /* 0x000fe200000e0000 */
[----:B------:R-:W-:Y:S01]  /*d560*/  UMOV UR6, 0x0 ;  /* 0x0000000000067882 */ /* 0x000fe20000000000 */
[----:B------:R-:W-:Y:S01]  /*d570*/  UMOV UR7, 0x10000000 ;  /* 0x1000000000077882 */ /* 0x000fe20000000000 */
[----:B------:R-:W-:Y:S01]  /*d580*/  UMOV UR49, UR9 ;  /* 0x0000000900317c82 */ /* 0x000fe20008000000 */
[----:B------:R-:W-:Y:S01]  /*d590*/  UMOV UR33, UR9 ;  /* 0x0000000900217c82 */ /* 0x000fe20008000000 */
[----:B------:R-:W-:Y:S01]  /*d5a0*/  UMOV UR51, UR11 ;  /* 0x0000000b00337c82 */ /* 0x000fe20008000000 */
[----:B------:R-:W-:Y:S01]  /*d5b0*/  UMOV UR35, UR11 ;  /* 0x0000000b00237c82 */ /* 0x000fe20008000000 */
[----:B------:R-:W-:Y:S01]  /*d5c0*/  UMOV UR25, UR9 ;  /* 0x0000000900197c82 */ /* 0x000fe20008000000 */
[----:B------:R-:W-:Y:S01]  /*d5d0*/  UMOV UR27, UR11 ;  /* 0x0000000b001b7c82 */ /* 0x000fe20008000000 */
[----:B------:R-:W-:Y:S01]  /*d5e0*/  UMOV UR17, UR9 ;  /* 0x0000000900117c82 */ /* 0x000fe20008000000 */
[----:B------:R-:W-:Y:S01]  /*d5f0*/  R2UR UR42, R10 ;  /* 0x000000000a2a72ca */ /* 0x000fe200000e0000 */
[----:B------:R-:W-:Y:S01]  /*d600*/  UMOV UR19, UR11 ;  /* 0x0000000b00137c82 */ /* 0x000fe20008000000 */
[----:B--2---:R-:W-:-:S05]  /*d610*/  IMAD R36, R5, 0x10000, R35 ;  /* 0x0001000005247824 */ /* 0x004fca00078e0223 */
[----:B------:R-:W-:Y:S01]  /*d620*/  R2UR UR5, R36 ;  /* 0x00000000240572ca */ /* 0x000fe200000e0000 */
[----:B------:R-:W-:Y:S02]  /*d630*/  IMAD R36, R5, 0x8000, R35 ;  /* 0x0000800005247824 */ /* 0x000fe400078e0223 */
[----:B------:R-:W2:Y:S01]  /*d640*/  LDL.LU R35, [R1+0x40] ;  /* 0x0000400001237983 */ /* 0x000ea20000300800 */
[----:B---3--:R-:W-:-:S03]  /*d650*/  R2UR UR12, R3 ;  /* 0x00000000030c72ca */ /* 0x008fc600000e0000 */
[----:B------:R-:W3:Y:S01]  /*d660*/  LDL.LU R3, [R1+0x3c] ;  /* 0x00003c0001037983 */ /* 0x000ee20000300800 */
[----:B----4-:R-:W-:-:S03]  /*d670*/  R2UR UR50, R4 ;  /* 0x00000000043272ca */ /* 0x010fc600000e0000 */
[----:B------:R-:W4:Y:S02]  /*d680*/  LDL R4, [R1+0x4] ;  /* 0x0000040001047983 */ /* 0x000f240000100800 */
[----:B------:R-:W-:Y:S01]  /*d690*/  UIADD3 UR8, UR5, 0x800, URZ ;  /* 0x0000080005087890 */ /* 0x000fe2000fffe03f */
[----:B------:R-:W-:Y:S01]  /*d6a0*/  R2UR UR58, R25 ;  /* 0x00000000193a72ca */ /* 0x000fe200000e0000 */
[----:B------:R-:W-:Y:S01]  /*d6b0*/  UIADD3 UR48, UR5, 0x1000, URZ ;  /* 0x0000100005307890 */ /* 0x000fe2000fffe03f */
[----:B------:R-:W-:Y:S01]  /*d6c0*/  R2UR UR4, R36 ;  /* 0x00000000240472ca */ /* 0x000fe200000e0000 */
[----:B------:R-:W-:Y:S02]  /*d6d0*/  UIADD3 UR32, UR5, 0x1800, URZ ;  /* 0x0000180005207890 */ /* 0x000fe4000fffe03f */
[----:B------:R-:W-:Y:S02]  /*d6e0*/  UIADD3 UR24, UR5, 0x2000, URZ ;  /* 0x0000200005187890 */ /* 0x000fe4000fffe03f */
[----:B------:R-:W-:Y:S01]  /*d6f0*/  UIADD3 UR16, UR5, 0x2800, URZ ;  /* 0x0000280005107890 */ /* 0x000fe2000fffe03f */
[----:B------:R0:W-:Y:S01]  /*d700*/  UTMALDG.3D [UR8], [UR14], desc[UR6] ;  /* 0x000006080e0075b4 */ /* 0x0001e20008011000 */
[----:B------:R-:W-:Y:S01]  /*d710*/  UMOV UR52, UR12 ;  /* 0x0000000c00347c82 */ /* 0x000fe20008000000 */
[----:B------:R-:W-:Y:S01]  /*d720*/  UMOV UR36, UR12 ;  /* 0x0000000c00247c82 */ /* 0x000fe20008000000 */
[----:B------:R-:W-:Y:S01]  /*d730*/  UMOV UR28, UR12 ;  /* 0x0000000c001c7c82 */ /* 0x000fe20008000000 */
[----:B------:R-:W-:Y:S01]  /*d740*/  UMOV UR20, UR12 ;  /* 0x0000000c00147c82 */ /* 0x000fe20008000000 */
[----:B------:R-:W-:Y:S01]  /*d750*/  UTMALDG.3D [UR48], [UR14], desc[UR6] ;  /* 0x000006300e0075b4 */ /* 0x000fe20008011000 */
[----:B------:R-:W-:Y:S01]  /*d760*/  UIADD3 UR40, UR5, 0x3800, URZ ;  /* 0x0000380005287890 */ /* 0x000fe2000fffe03f */
[----:B------:R1:W-:Y:S01]  /*d770*/  UTMALDG.3D [UR32], [UR14], desc[UR6] ;  /* 0x000006200e0075b4 */ /* 0x0003e20008011000 */
[----:B0-----:R-:W-:Y:S01]  /*d780*/  R2UR UR10, R9 ;  /* 0x00000000090a72ca */ /* 0x001fe200000e0000 */
[----:B------:R0:W-:Y:S01]  /*d790*/  UTMALDG.3D [UR24], [UR14], desc[UR6] ;  /* 0x000006180e0075b4 */ /* 0x0001e20008011000 */
[----:B------:R-:W-:Y:S01]  /*d7a0*/  UIADD3 UR8, UR5, 0x3000, URZ ;  /* 0x0000300005087890 */ /* 0x000fe2000fffe03f */
[----:B------:R0:W-:Y:S01]  /*d7b0*/  UTMALDG.3D [UR16], [UR14], desc[UR6] ;  /* 0x000006100e0075b4 */ /* 0x0001e20008011000 */
[----:B-1----:R-:W-:Y:S01]  /*d7c0*/  R2UR UR34, R11 ;  /* 0x000000000b2272ca */ /* 0x002fe200000e0000 */
[----:B------:R-:W-:-:S08]  /*d7d0*/  UIADD3 UR32, UR5, 0x4000, URZ ;  /* 0x0000400005207890 */ /* 0x000fd0000fffe03f */
[----:B------:R1:W-:Y:S01]  /*d7e0*/  UTMALDG.3D [UR8], [UR14], desc[UR6] ;  /* 0x000006080e0075b4 */ /* 0x0003e20008011000 */
[----:B0-----:R-:W-:Y:S01]  /*d7f0*/  R2UR UR26, R12 ;  /* 0x000000000c1a72ca */ /* 0x001fe200000e0000 */
[----:B------:R-:W-:Y:S01]  /*d800*/  UIADD3 UR24, UR5, 0x4800, URZ ;  /* 0x0000480005187890 */ /* 0x000fe2000fffe03f */
[----:B------:R-:W-:Y:S01]  /*d810*/  R2UR UR18, R13 ;  /* 0x000000000d1272ca */ /* 0x000fe200000e0000 */
[----:B------:R-:W-:Y:S01]  /*d820*/  UIADD3 UR16, UR5, 0x5000, URZ ;  /* 0x0000500005107890 */ /* 0x000fe2000fffe03f */
[----:B------:R-:W-:Y:S01]  /*d830*/  UMOV UR41, UR9 ;  /* 0x0000000900297c82 */ /* 0x000fe20008000000 */
[----:B------:R-:W-:Y:S01]  /*d840*/  UMOV UR43, UR11 ;  /* 0x0000000b002b7c82 */ /* 0x000fe20008000000 */
[----:B------:R-:W-:Y:S01]  /*d850*/  UMOV UR44, UR12 ;  /* 0x0000000c002c7c82 */ /* 0x000fe20008000000 */
[----:B------:R-:W-:Y:S01]  /*d860*/  R2UR UR50, R15 ;  /* 0x000000000f3272ca */ /* 0x000fe200000e0000 */
[----:B------:R-:W-:Y:S01]  /*d870*/  UTMALDG.3D [UR40], [UR14], desc[UR6] ;  /* 0x000006280e0075b4 */ /* 0x000fe20008011000 */
[----:B-1----:R-:W-:Y:S01]  /*d880*/  R2UR UR10, R14 ;  /* 0x000000000e0a72ca */ /* 0x002fe200000e0000 */
[----:B------:R-:W-:Y:S01]  /*d890*/  UIADD3 UR8, UR5, 0x5800, URZ ;  /* 0x0000580005087890 */ /* 0x000fe2000fffe03f */
[----:B------:R0:W-:Y:S01]  /*d8a0*/  UTMALDG.3D [UR32], [UR14], desc[UR6] ;  /* 0x000006200e0075b4 */ /* 0x0001e20008011000 */
[----:B------:R-:W-:Y:S01]  /*d8b0*/  UIADD3 UR48, UR5, 0x6000, URZ ;  /* 0x0000600005307890 */ /* 0x000fe2000fffe03f */
[----:B------:R1:W-:Y:S02]  /*d8c0*/  UTMALDG.3D [UR24], [UR14], desc[UR6] ;  /* 0x000006180e0075b4 */ /* 0x0003e40008011000 */
[----:B------:R1:W-:Y:S01]  /*d8d0*/  UTMALDG.3D [UR16], [UR14], desc[UR6] ;  /* 0x000006100e0075b4 */ /* 0x0003e20008011000 */
[----:B0-----:R-:W-:Y:S01]  /*d8e0*/  R2UR UR34, R16 ;  /* 0x00000000102272ca */ /* 0x001fe200000e0000 */
[----:B------:R-:W-:-:S05]  /*d8f0*/  UIADD3 UR32, UR5, 0x6800, URZ ;  /* 0x0000680005207890 */ /* 0x000fca000fffe03f */
[----:B------:R0:W-:Y:S01]  /*d900*/  UTMALDG.3D [UR8], [UR14], desc[UR6] ;  /* 0x000006080e0075b4 */ /* 0x0001e20008011000 */
[----:B-1----:R-:W-:Y:S01]  /*d910*/  R2UR UR26, R17 ;  /* 0x00000000111a72ca */ /* 0x002fe200000e0000 */
[----:B------:R-:W-:Y:S01]  /*d920*/  UIADD3 UR24, UR5, 0x7000, URZ ;  /* 0x0000700005187890 */ /* 0x000fe2000fffe03f */
[----:B------:R-:W-:Y:S01]  /*d930*/  UTMALDG.3D [UR48], [UR14], desc[UR6] ;  /* 0x000006300e0075b4 */ /* 0x000fe20008011000 */
[----:B------:R-:W-:Y:S01]  /*d940*/  R2UR UR18, R18 ;  /* 0x00000000121272ca */ /* 0x000fe200000e0000 */
[----:B------:R-:W-:Y:S02]  /*d950*/  UIADD3 UR16, UR5, 0x7800, URZ ;  /* 0x0000780005107890 */ /* 0x000fe4000fffe03f */
[----:B------:R1:W-:Y:S01]  /*d960*/  UTMALDG.3D [UR32], [UR14], desc[UR6] ;  /* 0x000006200e0075b4 */ /* 0x0003e20008011000 */
[----:B------:R-:W-:Y:S02]  /*d970*/  R2UR UR42, R20 ;  /* 0x00000000142a72ca */ /* 0x000fe400000e0000 */
[----:B0-----:R-:W-:-:S04]  /*d980*/  R2UR UR10, R19 ;  /* 0x00000000130a72ca */ /* 0x001fc800000e0000 */
[----:B------:R0:W-:Y:S01]  /*d990*/  UTMALDG.3D [UR24], [UR14], desc[UR6] ;  /* 0x000006180e0075b4 */ /* 0x0001e20008011000 */
[----:B------:R-:W-:Y:S02]  /*d9a0*/  UIADD3 UR8, UR5, 0x8000, URZ ;  /* 0x0000800005087890 */ /* 0x000fe4000fffe03f */
[----:B------:R-:W-:Y:S01]  /*d9b0*/  UIADD3 UR40, UR5, 0x8800, URZ ;  /* 0x0000880005287890 */ /* 0x000fe2000fffe03f */
[----:B------:R0:W-:Y:S01]  /*d9c0*/  UTMALDG.3D [UR16], [UR14], desc[UR6] ;  /* 0x000006100e0075b4 */ /* 0x0001e20008011000 */
[----:B-1----:R-:W-:Y:S01]  /*d9d0*/  R2UR UR34, R21 ;  /* 0x00000000152272ca */ /* 0x002fe200000e0000 */
[----:B------:R-:W-:-:S04]  /*d9e0*/  UIADD3 UR32, UR5, 0x9000, URZ ;  /* 0x0000900005207890 */ /* 0x000fc8000fffe03f */
[----:B------:R1:W-:Y:S01]  /*d9f0*/  UTMALDG.3D [UR8], [UR14], desc[UR6] ;  /* 0x000006080e0075b4 */ /* 0x0003e20008011000 */
[----:B0-----:R-:W-:Y:S01]  /*da00*/  R2UR UR26, R22 ;  /* 0x00000000161a72ca */ /* 0x001fe200000e0000 */
[----:B------:R-:W-:Y:S01]  /*da10*/  UIADD3 UR24, UR5, 0x9800, URZ ;  /* 0x0000980005187890 */ /* 0x000fe2000fffe03f */
[----:B------:R0:W-:Y:S01]  /*da20*/  UTMALDG.3D [UR40], [UR14], desc[UR6] ;  /* 0x000006280e0075b4 */ /* 0x0001e20008011000 */
[----:B------:R-:W-:Y:S01]  /*da30*/  R2UR UR18, R23 ;  /* 0x00000000171272ca */ /* 0x000fe200000e0000 */
[----:B------:R-:W-:Y:S01]  /*da40*/  UIADD3 UR16, UR5, 0xa000, URZ ;  /* 0x0000a00005107890 */ /* 0x000fe2000fffe03f */
[----:B------:R-:W-:Y:S02]  /*da50*/  R2UR UR50, R26 ;  /* 0x000000001a3272ca */ /* 0x000fe400000e0000 */
[----:B------:R0:W-:Y:S01]  /*da60*/  UTMALDG.3D [UR32], [UR14], desc[UR6] ;  /* 0x000006200e0075b4 */ /* 0x0001e20008011000 */
[----:B------:R-:W-:Y:S01]  /*da70*/  UIADD3 UR56, UR5, 0xb000, URZ ;  /* 0x0000b00005387890 */ /* 0x000fe2000fffe03f */
[----:B-1----:R-:W-:Y:S01]  /*da80*/  R2UR UR10, R24 ;  /* 0x00000000180a72ca */ /* 0x002fe200000e0000 */
[----:B------:R-:W-:-:S03]  /*da90*/  UIADD3 UR8, UR5, 0xa800, URZ ;  /* 0x0000a80005087890 */ /* 0x000fc6000fffe03f */
[----:B------:R1:W-:Y:S01]  /*daa0*/  UTMALDG.3D [UR24], [UR14], desc[UR6] ;  /* 0x000006180e0075b4 */ /* 0x0003e20008011000 */
[----:B------:R-:W-:Y:S01]  /*dab0*/  UIADD3 UR48, UR5, 0xb800, URZ ;  /* 0x0000b80005307890 */ /* 0x000fe2000fffe03f */
[----:B0-----:R-:W-:Y:S01]  /*dac0*/  R2UR UR42, R27 ;  /* 0x000000001b2a72ca */ /* 0x001fe200000e0000 */
[----:B------:R0:W-:Y:S01]  /*dad0*/  UTMALDG.3D [UR16], [UR14], desc[UR6] ;  /* 0x000006100e0075b4 */ /* 0x0001e20008011000 */
[----:B------:R-:W-:Y:S01]  /*dae0*/  UIADD3 UR40, UR5, 0xc000, URZ ;  /* 0x0000c00005287890 */ /* 0x000fe2000fffe03f */
[----:B------:R-:W-:Y:S01]  /*daf0*/  R2UR UR34, R28 ;  /* 0x000000001c2272ca */ /* 0x000fe200000e0000 */
[----:B------:R-:W-:-:S03]  /*db00*/  UIADD3 UR32, UR5, 0xc800, URZ ;  /* 0x0000c80005207890 */ /* 0x000fc6000fffe03f */
[----:B------:R-:W-:Y:S01]  /*db10*/  UTMALDG.3D [UR8], [UR14], desc[UR6] ;  /* 0x000006080e0075b4 */ /* 0x000fe20008011000 */
[----:B-1----:R-:W-:Y:S01]  /*db20*/  R2UR UR26, R29 ;  /* 0x000000001d1a72ca */ /* 0x002fe200000e0000 */
[----:B------:R-:W-:Y:S01]  /*db30*/  UIADD3 UR24, UR5, 0xd000, URZ ;  /* 0x0000d00005187890 */ /* 0x000fe2000fffe03f */
[----:B0-----:R-:W-:Y:S01]  /*db40*/  R2UR UR18, R30 ;  /* 0x000000001e1272ca */ /* 0x001fe200000e0000 */
[----:B------:R-:W-:Y:S01]  /*db50*/  UIADD3 UR16, UR5, 0xd800, URZ ;  /* 0x0000d80005107890 */ /* 0x000fe2000fffe03f */
[----:B------:R-:W-:Y:S01]  /*db60*/  UMOV UR57, UR9 ;  /* 0x0000000900397c82 */ /* 0x000fe20008000000 */
[----:B------:R-:W-:Y:S01]  /*db70*/  UMOV UR59, UR11 ;  /* 0x0000000b003b7c82 */ /* 0x000fe20008000000 */
[----:B------:R-:W-:Y:S02]  /*db80*/  UMOV UR60, UR12 ;  /* 0x0000000c003c7c82 */ /* 0x000fe40008000000 */
[----:B------:R-:W-:Y:S01]  /*db90*/  UTMALDG.3D [UR56], [UR14], desc[UR6] ;  /* 0x000006380e0075b4 */ /* 0x000fe20008011000 */
[----:B------:R-:W-:Y:S01]  /*dba0*/  UTMALDG.3D [UR48], [UR14], desc[UR6] ;  /* 0x000006300e0075b4 */ /* 0x000fe20008011000 */
[----:B------:R-:W-:Y:S01]  /*dbb0*/  UTMALDG.3D [UR40], [UR14], desc[UR6] ;  /* 0x000006280e0075b4 */ /* 0x000fe20008011000 */
[----:B------:R-:W-:Y:S02]  /*dbc0*/  UTMALDG.3D [UR32], [UR14], desc[UR6] ;  /* 0x000006200e0075b4 */ /* 0x000fe40008011000 */
[----:B------:R-:W-:Y:S02]  /*dbd0*/  UTMALDG.3D [UR24], [UR14], desc[UR6] ;  /* 0x000006180e0075b4 */ /* 0x000fe40008011000 */
[----:B------:R4:W-:Y:S02]  /*dbe0*/  UTMALDG.3D [UR16], [UR14], desc[UR6] ;  /* 0x000006100e0075b4 */ /* 0x0009e40008011000 */
[----:B----4-:R-:W-:-:S02]  /*dbf0*/  R2UR UR19, R4 ;  /* 0x00000000041372ca */ /* 0x010fc400000e0000 */
[----:B------:R-:W4:Y:S01]  /*dc00*/  LDL.LU R4, [R1+0x38] ;  /* 0x0000380001047983 */ /* 0x000f220000300800 */
[----:B------:R-:W-:Y:S01]  /*dc10*/  R2UR UR10, R31 ;  /* 0x000000001f0a72ca */ /* 0x000fe200000e0000 */
[----:B------:R-:W-:Y:S01]  /*dc20*/  UIADD3 UR8, UR5, 0xe000, URZ ;  /* 0x0000e00005087890 */ /* 0x000fe2000fffe03f */
[----:B------:R-:W-:Y:S01]  /*dc30*/  R2UR UR50, R32 ;  /* 0x00000000203272ca */ /* 0x000fe200000e0000 */
[----:B---3--:R-:W-:Y:S01]  /*dc40*/  VIADD R3, R3, 0xffffffff ;  /* 0xffffffff03037836 */ /* 0x008fe20000000000 */
[----:B------:R-:W-:Y:S02]  /*dc50*/  R2UR UR42, R33 ;  /* 0x00000000212a72ca */ /* 0x000fe400000e0000 */
[----:B------:R-:W-:Y:S01]  /*dc60*/  R2UR UR34, R34 ;  /* 0x00000000222272ca */ /* 0x000fe200000e0000 */
[----:B------:R-:W-:Y:S01]  /*dc70*/  UIADD3 UR22, UP0, UR46, 0x1f0, URZ ;  /* 0x000001f02e167890 */ /* 0x000fe2000ff1e03f */
[----:B--2---:R-:W-:Y:S01]  /*dc80*/  R2UR UR26, R35 ;  /* 0x00000000231a72ca */ /* 0x004fe200000e0000 */
[----:B------:R-:W-:Y:S01]  /*dc90*/  UIADD3 UR48, UR5, 0xe800, URZ ;  /* 0x0000e80005307890 */ /* 0x000fe2000fffe03f */
[----:B------:R-:W-:Y:S01]  /*dca0*/  ISETP.GT.AND P1, PT, R3, 0x1, PT ;  /* 0x000000010300780c */ /* 0x000fe20003f24270 */
[----:B------:R-:W-:-:S02]  /*dcb0*/  UIADD3 UR40, UR5, 0xf000, URZ ;  /* 0x0000f00005287890 */ /* 0x000fc4000fffe03f */
[----:B------:R-:W-:Y:S01]  /*dcc0*/  UIADD3 UR32, UR5, 0xf800, URZ ;  /* 0x0000f80005207890 */ /* 0x000fe2000fffe03f */
[----:B------:R0:W-:Y:S01]  /*dcd0*/  UTMALDG.3D [UR8], [UR14], desc[UR6] ;  /* 0x000006080e0075b4 */ /* 0x0001e20008011000 */
[----:B------:R-:W-:Y:S01]  /*dce0*/  UIADD3 UR24, UR5, 0x10000, URZ ;  /* 0x0001000005187890 */ /* 0x000fe2000fffe03f */
[----:B------:R-:W-:Y:S01]  /*dcf0*/  VIADD R5, R5, 0x1 ;  /* 0x0000000105057836 */ /* 0x000fe20000000000 */
[----:B------:R-:W-:Y:S02]  /*dd00*/  UIADD3.X UR23, URZ, UR47, URZ, UP0, !UPT ;  /* 0x0000002f3f177290 */ /* 0x000fe400087fe43f */
[----:B------:R-:W-:Y:S02]  /*dd10*/  UIADD3 UR16, UR4, 0x20800, URZ ;  /* 0x0002080004107890 */ /* 0x000fe4000fffe03f */
[----:B------:R-:W-:Y:S01]  /*dd20*/  ISETP.NE.AND P0, PT, R5, 0x2, PT ;  /* 0x000000020500780c */ /* 0x000fe20003f05270 */
[----:B------:R2:W-:Y:S01]  /*dd30*/  UTMALDG.3D [UR48], [UR14], desc[UR6] ;  /* 0x000006300e0075b4 */ /* 0x0005e20008011000 */
[----:B------:R-:W-:-:S02]  /*dd40*/  UMOV UR18, UR11 ;  /* 0x0000000b00127c82 */ /* 0x000fc40008000000 */
[----:B------:R-:W-:Y:S01]  /*dd50*/  SEL R36, RZ, 0x1, P0 ;  /* 0x00000001ff247807 */ /* 0x000fe20000000000 */
[----:B------:R2:W-:Y:S01]  /*dd60*/  UTMALDG.3D [UR40], [UR14], desc[UR6] ;  /* 0x000006280e0075b4 */ /* 0x0005e20008011000 */
[----:B0-----:R-:W-:Y:S01]  /*dd70*/  UIADD3 UR10, UR11, 0x20, URZ ;  /* 0x000000200b0a7890 */ /* 0x001fe2000fffe03f */
[----:B------:R2:W-:Y:S01]  /*dd80*/  UTMALDG.3D [UR32], [UR14], desc[UR6] ;  /* 0x000006200e0075b4 */ /* 0x0005e20008011000 */
[----:B------:R-:W-:Y:S01]  /*dd90*/  UIADD3 UR8, UR4, 0x24800, URZ ;  /* 0x0002480004087890 */ /* 0x000fe2000fffe03f */
[----:B------:R-:W-:Y:S01]  /*dda0*/  UMOV UR11, UR19 ;  /* 0x00000013000b7c82 */ /* 0x000fe20008000000 */
[----:B------:R2:W-:Y:S01]  /*ddb0*/  UTMALDG.3D [UR24], [UR14], desc[UR6] ;  /* 0x000006180e0075b4 */ /* 0x0005e20008011000 */
[----:B------:R-:W-:Y:S01]  /*ddc0*/  VIADD R2, R2, 0x40 ;  /* 0x0000004002027836 */ /* 0x000fe20000000000 */
[----:B------:R-:W-:Y:S01]  /*ddd0*/  SEL R5, R5, RZ, P0 ;  /* 0x000000ff05057207 */ /* 0x000fe20000000000 */
[----:B------:R2:W-:Y:S04]  /*dde0*/  UTMALDG.3D [UR16], [UR22], desc[UR6] ;  /* 0x00000610160075b4 */ /* 0x0005e80008011000 */
[----:B------:R2:W-:Y:S01]  /*ddf0*/  UTMALDG.3D [UR8], [UR22], desc[UR6] ;  /* 0x00000608160075b4 */ /* 0x0005e20008011000 */
[----:B----4-:R-:W-:Y:S01]  /*de00*/  LOP3.LUT R4, R4, R36, RZ, 0x3c, !PT ;  /* 0x0000002404047212 */ /* 0x010fe200078e3cff */
[----:B--2---:R-:W-:Y:S06]  /*de10*/  @P1 BRA `(.L_x_308) ;  /* 0xfffffff400301947 */ /* 0x004fec000383ffff */
.L_x_302:
[----:B------:R-:W-:Y:S05]  /*de20*/  BSYNC B6 ;  /* 0x0000000000067941 */ /* 0x000fea0003800000 */
.L_x_301:
[----:B------:R-:W2:Y:S01]  /*de30*/  LDL.LU R30, [R1+0x30] ;  /* 0x00003000011e7983 */ /* 0x000ea20000300800 */
[----:B------:R-:W-:-:S03]  /*de40*/  ULDC.64 UR4, c[0x0][0x650] ;  /* 0x0001940000047ab9 */ /* 0x000fc60000000a00 */
[----:B------:R-:W1:Y:S04]  /*de50*/  LDL.LU R31, [R1+0x28] ;  /* 0x00002800011f7983 */ /* 0x000e680000300800 */
[----:B------:R-:W1:Y:S04]  /*de60*/  LDL R32, [R1+0x24] ;  /* 0x0000240001207983 */ /* 0x000e680000100800 */
[----:B------:R-:W3:Y:S04]  /*de70*/  LDL.LU R33, [R1+0x2c] ;  /* 0x00002c0001217983 */ /* 0x000ee80000300800 */
[----:B------:R-:W4:Y:S04]  /*de80*/  LDL.LU R34, [R1+0x18] ;  /* 0x0000180001227983 */ /* 0x000f280000300800 */
[----:B------:R-:W5:Y:S01]  /*de90*/  LDL.LU R35, [R1+0x1c] ;  /* 0x00001c0001237983 */ /* 0x000f620000300800 */
[----:B------:R-:W-:Y:S01]  /*dea0*/  BSSY B0, `(.L_x_309) ;  /* 0x0000078000007945 */ /* 0x000fe20003800000 */
[----:B------:R-:W-:-:S02]  /*deb0*/  IMAD.MOV.U32 R17, RZ, RZ, -0x1 ;  /* 0xffffffffff117424 */ /* 0x000fc400078e00ff */
[----:B------:R-:W-:Y:S01]  /*dec0*/  IMAD.MOV.U32 R16, RZ, RZ, -0x1 ;  /* 0xffffffffff107424 */ /* 0x000fe200078e00ff */
[----:B--2---:R-:W-:Y:S01]  /*ded0*/  LOP3.LUT P1, RZ, R30, 0xff, RZ, 0xc0, !PT ;  /* 0x000000ff1eff7812 */ /* 0x004fe2000782c0ff */
[----:B-1----:R-:W-:-:S12]  /*dee0*/  IMAD.IADD R0, R32, 0x1, R31 ;  /* 0x0000000120007824 */ /* 0x002fd800078e021f */
[----:B------:R-:W0:Y:S01]  /*def0*/  @P1 S2R R4, SR_CgaCtaId ;  /* 0x0000000000041919 */ /* 0x000e220000008800 */
[----:B------:R-:W-:Y:S02]  /*df00*/  @P1 MOV R3, 0x400 ;  /* 0x0000040000031802 */ /* 0x000fe40000000f00 */
[----:B------:R-:W-:Y:S02]  /*df10*/  SHF.R.U32.HI R2, RZ, 0x1, R0 ;  /* 0x00000001ff027819 */ /* 0x000fe40000011600 */
[----:B------:R-:W-:Y:S02]  /*df20*/  ISETP.GT.U32.AND P0, PT, R0, 0x1, PT ;  /* 0x000000010000780c */ /* 0x000fe40003f04070 */
[----:B------:R-:W-:Y:S02]  /*df30*/  LOP3.LUT R2, R2, 0x1, RZ, 0xc0, !PT ;  /* 0x0000000102027812 */ /* 0x000fe400078ec0ff */
[----:B------:R-:W-:Y:S02]  /*df40*/  ISETP.LT.U32.AND P0, PT, R32, 0x2, P0 ;  /* 0x000000022000780c */ /* 0x000fe40000701070 */
[----:B-----5:R-:W-:-:S04]  /*df50*/  IADD3 R35, P2, R35, UR54, RZ ;  /* 0x0000003623237c10 */ /* 0x020fc8000ff5e0ff */
[----:B----4-:R-:W-:Y:S01]  /*df60*/  IADD3.X R34, R34, UR45, RZ, P2, !PT ;  /* 0x0000002d22227c10 */ /* 0x010fe200097fe4ff */
[----:B------:R1:W-:Y:S01]  /*df70*/  STL [R1+0x1c], R35 ;  /* 0x00001c2301007387 */ /* 0x0003e20000100800 */
[----:B------:R-:W-:-:S03]  /*df80*/  ISETP.GE.U32.AND P2, PT, R35, UR4, PT ;  /* 0x0000000423007c0c */ /* 0x000fc6000bf46070 */
[----:B------:R1:W-:Y:S01]  /*df90*/  STL [R1+0x18], R34 ;  /* 0x0000182201007387 */ /* 0x0003e20000100800 */
[----:B0-----:R-:W-:Y:S01]  /*dfa0*/  @P1 LEA R3, R4, R3, 0x18 ;  /* 0x0000000304031211 */ /* 0x001fe200078ec0ff */
[----:B------:R-:W-:-:S03]  /*dfb0*/  IMAD.MOV.U32 R4, RZ, RZ, -0x1 ;  /* 0xffffffffff047424 */ /* 0x000fc600078e00ff */
[----:B------:R0:W-:Y:S01]  /*dfc0*/  @P1 SYNCS.ARRIVE.TRANS64.A1T0 RZ, [R3+URZ+0x38], RZ ;  /* 0x000038ff03ff19a7 */ /* 0x0001e2000810003f */
[----:B------:R-:W-:Y:S02]  /*dfd0*/  ISETP.NE.U32.AND P1, PT, R2, 0x1, PT ;  /* 0x000000010200780c */ /* 0x000fe40003f25070 */
[----:B------:R-:W-:Y:S02]  /*dfe0*/  SEL R2, RZ, 0x1, !P0 ;  /* 0x00000001ff027807 */ /* 0x000fe40004000000 */
[----:B------:R-:W-:Y:S02]  /*dff0*/  ISETP.GT.U32.AND P1, PT, R32, 0x1, !P1 ;  /* 0x000000012000780c */ /* 0x000fe40004f24070 */
[----:B------:R-:W-:Y:S02]  /*e000*/  ISETP.GE.U32.AND.EX P0, PT, R34, UR5, PT, P2 ;  /* 0x0000000522007c0c */ /* 0x000fe4000bf06120 */
[----:B0-----:R-:W-:-:S04]  /*e010*/  SEL R3, RZ, 0x1, !P1 ;  /* 0x00000001ff037807 */ /* 0x001fc80004800000 */
[----:B---3--:R-:W-:Y:S02]  /*e020*/  LOP3.LUT R33, R3, R33, R2, 0x96, !PT ;  /* 0x0000002103217212 */ /* 0x008fe400078e9602 */
[----:B------:R-:W-:Y:S02]  /*e030*/  LOP3.LUT R3, R0, 0x1, RZ, 0xc0, !PT ;  /* 0x0000000100037812 */ /* 0x000fe400078ec0ff */
[----:B------:R-:W-:Y:S01]  /*e040*/  PRMT R0, RZ, 0x7610, R0 ;  /* 0x00007610ff007816 */ /* 0x000fe20000000000 */
[----:B------:R1:W-:Y:S01]  /*e050*/  STL [R1+0x2c], R33 ;  /* 0x00002c2101007387 */ /* 0x0003e20000100800 */
[----:B------:R-:W-:-:S03]  /*e060*/  PRMT R2, RZ, 0x7610, R2 ;  /* 0x00007610ff027816 */ /* 0x000fc60000000002 */
[----:B------:R1:W-:Y:S04]  /*e070*/  STL [R1+0x8], R4 ;  /* 0x0000080401007387 */ /* 0x0003e80000100800 */
[----:B------:R1:W-:Y:S04]  /*e080*/  STL.S16 [R1+0x30], R0 ;  /* 0x0000300001007387 */ /* 0x0003e80000100600 */
[----:B------:R1:W-:Y:S01]  /*e090*/  STL [R1+0x28], R3 ;  /* 0x0000280301007387 */ /* 0x0003e20000100800 */
[----:B------:R-:W-:Y:S05]  /*e0a0*/  @P0 BRA `(.L_x_310) ;  /* 0x00000004005c0947 */ /* 0x000fea0003800000 */
[----:B------:R-:W-:Y:S01]  /*e0b0*/  ULDC.64 UR4, c[0x0][0x628] ;  /* 0x00018a0000047ab9 */ /* 0x000fe20000000a00 */
[----:B------:R-:W0:Y:S01]  /*e0c0*/  S2R R8, SR_CTAID.X ;  /* 0x0000000000087919 */ /* 0x000e220000002500 */
[----:B------:R-:W-:Y:S01]  /*e0d0*/  ISETP.NE.U32.AND P0, PT, RZ, UR4, PT ;  /* 0x00000004ff007c0c */ /* 0x000fe2000bf05070 */
[----:B------:R-:W-:Y:S01]  /*e0e0*/  ULDC UR7, c[0x0][0x630] ;  /* 0x00018c0000077ab9 */ /* 0x000fe20000000800 */
[----:B------:R-:W-:Y:S01]  /*e0f0*/  IMAD.MOV.U32 R2, RZ, RZ, R35 ;  /* 0x000000ffff027224 */ /* 0x000fe200078e0023 */
[----:B-1----:R-:W1:Y:S01]  /*e100*/  S2R R0, SR_CTAID.Y ;  /* 0x0000000000007919 */ /* 0x002e620000002600 */
[----:B------:R-:W-:Y:S01]  /*e110*/  ISETP.NE.AND.EX P0, PT, RZ, UR5, PT, P0 ;  /* 0x00000005ff007c0c */ /* 0x000fe2000bf05300 */
[----:B------:R-:W-:-:S12]  /*e120*/  IMAD.MOV.U32 R3, RZ, RZ, R34 ;  /* 0x000000ffff037224 */ /* 0x000fd800078e0022 */
[----:B------:R-:W-:Y:S05]  /*e130*/  @!P0 BRA `(.L_x_311) ;  /* 0x0000000000288947 */ /* 0x000fea0003800000 */
[----:B------:R-:W-:Y:S02]  /*e140*/  ULDC UR6, c[0x0][0x634] ;  /* 0x00018d0000067ab9 */ /* 0x000fe40000000800 */
[----:B------:R-:W-:-:S05]  /*e150*/  IADD3 R7, P0, R35, UR6, RZ ;  /* 0x0000000623077c10 */ /* 0x000fca000ff1e0ff */
[----:B------:R-:W-:-:S04]  /*e160*/  IMAD.X R9, RZ, RZ, R34, P0 ;  /* 0x000000ffff097224 */ /* 0x000fc800000e0622 */
[----:B------:R-:W-:-:S04]  /*e170*/  IMAD.WIDE.U32 R4, R9, UR4, RZ ;  /* 0x0000000409047c25 */ /* 0x000fc8000f8e00ff */
[----:B------:R-:W-:-:S04]  /*e180*/  IMAD.WIDE.U32 R4, P0, R7, UR5, R4 ;  /* 0x0000000507047c25 */ /* 0x000fc8000f800004 */
[----:B------:R-:W-:-:S04]  /*e190*/  IMAD.WIDE.U32 R6, R7, UR4, RZ ;  /* 0x0000000407067c25 */ /* 0x000fc8000f8e00ff */
[----:B------:R-:W-:Y:S01]  /*e1a0*/  IMAD.X R3, RZ, RZ, RZ, P0 ;  /* 0x000000ffff037224 */ /* 0x000fe200000e06ff */
[----:B------:R-:W-:Y:S01]  /*e1b0*/  IADD3 RZ, P0, R7, R4, RZ ;  /* 0x0000000407ff7210 */ /* 0x000fe20007f1e0ff */
[----:B------:R-:W-:-:S04]  /*e1c0*/  IMAD.MOV.U32 R2, RZ, RZ, R5 ;  /* 0x000000ffff027224 */ /* 0x000fc800078e0005 */
[----:B------:R-:W-:-:S08]  /*e1d0*/  IMAD.WIDE.U32.X R2, R9, UR5, R2, P0 ;  /* 0x0000000509027c25 */ /* 0x000fd000080e0402 */
.L_x_311:
[--C-:B------:R-:W-:Y:S01]  /*e1e0*/  SHF.R.U64 R6, R2, UR7, R3.reuse ;  /* 0x0000000702067c19 */ /* 0x100fe20008001203 */
[----:B------:R-:W-:Y:S01]  /*e1f0*/  ULDC.64 UR4, c[0x0][0x620] ;  /* 0x0001880000047ab9 */ /* 0x000fe20000000a00 */
[----:B------:R-:W-:Y:S01]  /*e200*/  SHF.R.U32.HI R2, RZ, UR7, R3 ;  /* 0x00000007ff027c19 */ /* 0x000fe20008011603 */
[----:B------:R-:W-:Y:S01]  /*e210*/  IMAD.MOV.U32 R3, RZ, RZ, R34 ;  /* 0x000000ffff037224 */ /* 0x000fe200078e0022 */
[----:B------:R-:W-:Y:S01]  /*e220*/  IADD3 R5, P0, RZ, -R6, RZ ;  /* 0x80000006ff057210 */ /* 0x000fe20007f1e0ff */
[----:B------:R-:W2:Y:S01]  /*e230*/  LDC R15, c[0x0][0x144] ;  /* 0x00005100ff0f7b82 */ /* 0x000ea20000000800 */
[----:B0-----:R-:W-:Y:S01]  /*e240*/  I2FP.F32.U32 R7, R8 ;  /* 0x0000000800077245 */ /* 0x001fe20000201000 */
[----:B------:R-:W-:Y:S01]  /*e250*/  ULDC.64 UR8, c[0x0][0x640] ;  /* 0x0001900000087ab9 */ /* 0x000fe20000000a00 */
[----:B------:R-:W-:Y:S01]  /*e260*/  ULDC UR6, c[0x0][0x608] ;  /* 0x0001820000067ab9 */ /* 0x000fe20000000800 */
[----:B------:R-:W-:Y:S01]  /*e270*/  IMAD.X R2, RZ, RZ, ~R2, P0 ;  /* 0x000000ffff027224 */ /* 0x000fe200000e0e02 */
[----:B------:R-:W-:-:S03]  /*e280*/  ISETP.NE.U32.AND P0, PT, RZ, UR8, PT ;  /* 0x00000008ff007c0c */ /* 0x000fc6000bf05070 */
[----:B------:R-:W-:Y:S01]  /*e290*/  IMAD R4, R2, UR4, RZ ;  /* 0x0000000402047c24 */ /* 0x000fe2000f8e02ff */
[----:B------:R-:W0:Y:S01]  /*e2a0*/  LDC R9, c[0x0][0x148] ;  /* 0x00005200ff097b82 */ /* 0x000e220000000800 */
[----:B------:R-:W-:Y:S01]  /*e2b0*/  IMAD.MOV.U32 R2, RZ, RZ, R35 ;  /* 0x000000ffff027224 */ /* 0x000fe200078e0023 */
[----:B------:R-:W-:-:S03]  /*e2c0*/  ISETP.NE.AND.EX P0, PT, RZ, UR9, PT, P0 ;  /* 0x00000009ff007c0c */ /* 0x000fc6000bf05300 */
[----:B------:R-:W-:Y:S01]  /*e2d0*/  IMAD.WIDE.U32 R2, R5, UR4, R2 ;  /* 0x0000000405027c25 */ /* 0x000fe2000f8e0002 */
[----:B------:R-:W-:-:S03]  /*e2e0*/  ULDC UR4, c[0x0][0x150] ;  /* 0x0000540000047ab9 */ /* 0x000fc60000000800 */
[----:B------:R-:W-:Y:S02]  /*e2f0*/  IMAD R5, R5, UR5, R4 ;  /* 0x0000000505057c24 */ /* 0x000fe4000f8e0204 */
[----:B------:R-:W-:Y:S01]  /*e300*/  FMUL R4, R7, UR4 ;  /* 0x0000000407047c20 */ /* 0x000fe20008400000 */
[----:B------:R-:W-:Y:S01]  /*e310*/  ULDC UR4, c[0x0][0x618] ;  /* 0x0001860000047ab9 */ /* 0x000fe20000000800 */
[----:B------:R-:W-:Y:S01]  /*e320*/  ULDC UR5, c[0x0][0x154] ;  /* 0x0000550000057ab9 */ /* 0x000fe20000000800 */
[----:B------:R-:W-:-:S03]  /*e330*/  IMAD.IADD R3, R3, 0x1, R5 ;  /* 0x0000000103037824 */ /* 0x000fc600078e0205 */
[----:B------:R-:W3:Y:S02]  /*e340*/  F2I.U32.TRUNC.NTZ R4, R4 ;  /* 0x0000000400047305 */ /* 0x000ee4000020f000 */
[----:B------:R-:W-:Y:S02]  /*e350*/  SHF.R.U64 R7, R2, UR4, R3 ;  /* 0x0000000402077c19 */ /* 0x000fe40008001203 */
[----:B-1----:R-:W-:-:S05]  /*e360*/  I2FP.F32.U32 R2, R0 ;  /* 0x0000000000027245 */ /* 0x002fca0000201000 */
[----:B------:R-:W-:Y:S01]  /*e370*/  FMUL R12, R2, UR5 ;  /* 0x00000005020c7c20 */ /* 0x000fe20008400000 */
[----:B------:R-:W-:Y:S01]  /*e380*/  SHF.R.U32.HI R2, RZ, UR4, R3 ;  /* 0x00000004ff027c19 */ /* 0x000fe20008011603 */
[----:B------:R-:W-:-:S03]  /*e390*/  ULDC UR4, c[0x0][0x658] ;  /* 0x0001960000047ab9 */ /* 0x000fc60000000800 */
[--C-:B------:R-:W-:Y:S01]  /*e3a0*/  SHF.R.U64 R11, R7, UR6, R2.reuse ;  /* 0x00000006070b7c19 */ /* 0x100fe20008001202 */
[----:B------:R-:W1:Y:S01]  /*e3b0*/  F2I.U32.TRUNC.NTZ R12, R12 ;  /* 0x0000000c000c7305 */ /* 0x000e62000020f000 */
[----:B------:R-:W-:Y:S01]  /*e3c0*/  SHF.R.U32.HI R2, RZ, UR6, R2 ;  /* 0x00000006ff027c19 */ /* 0x000fe20008011602 */
[----:B---3--:R-:W-:-:S03]  /*e3d0*/  IMAD.MOV R4, RZ, RZ, -R4 ;  /* 0x000000ffff047224 */ /* 0x008fc600078e0a04 */
[----:B------:R-:W-:Y:S01]  /*e3e0*/  SHF.R.U64 R10, R11, UR4, R2 ;  /* 0x000000040b0a7c19 */ /* 0x000fe20008001202 */
[----:B--2---:R-:W-:Y:S01]  /*e3f0*/  IMAD R8, R15, R4, R8 ;  /* 0x000000040f087224 */ /* 0x004fe200078e0208 */
[----:B------:R-:W-:-:S03]  /*e400*/  SHF.R.U32.HI R13, RZ, UR4, R2 ;  /* 0x00000004ff0d7c19 */ /* 0x000fc60008011602 */
[----:B------:R-:W-:Y:S02]  /*e410*/  IMAD.MOV.U32 R2, RZ, RZ, R10 ;  /* 0x000000ffff027224 */ /* 0x000fe400078e000a */
[----:B------:R-:W-:Y:S01]  /*e420*/  IMAD.MOV.U32 R3, RZ, RZ, R13 ;  /* 0x000000ffff037224 */ /* 0x000fe200078e000d */
[----:B------:R-:W-:Y:S06]  /*e430*/  @!P0 BRA `(.L_x_312) ;  /* 0x0000000000288947 */ /* 0x000fec0003800000 */
[----:B------:R-:W-:Y:S02]  /*e440*/  ULDC UR4, c[0x0][0x64c] ;  /* 0x0001930000047ab9 */ /* 0x000fe40000000800 */
[----:B------:R-:W-:-:S05]  /*e450*/  IADD3 R3, P0, R10, UR4, RZ ;  /* 0x000000040a037c10 */ /* 0x000fca000ff1e0ff */
[----:B------:R-:W-:-:S04]  /*e460*/  IMAD.X R13, RZ, RZ, R13, P0 ;  /* 0x000000ffff0d7224 */ /* 0x000fc800000e060d */
[----:B------:R-:W-:-:S04]  /*e470*/  IMAD.WIDE.U32 R4, R13, UR8, RZ ;  /* 0x000000080d047c25 */ /* 0x000fc8000f8e00ff */
[----:B------:R-:W-:-:S04]  /*e480*/  IMAD.WIDE.U32 R4, P0, R3, UR9, R4 ;  /* 0x0000000903047c25 */ /* 0x000fc8000f800004 */
[----:B------:R-:W-:-:S04]  /*e490*/  IMAD.WIDE.U32 R2, R3, UR8, RZ ;  /* 0x0000000803027c25 */ /* 0x000fc8000f8e00ff */
[----:B------:R-:W-:Y:S01]  /*e4a0*/  IMAD.MOV.U32 R2, RZ, RZ, R5 ;  /* 0x000000ffff027224 */ /* 0x000fe200078e0005 */
[----:B------:R-:W-:Y:S01]  /*e4b0*/  IADD3 RZ, P1, R3, R4, RZ ;  /* 0x0000000403ff7210 */ /* 0x000fe20007f3e0ff */
[----:B------:R-:W-:-:S04]  /*e4c0*/  IMAD.X R3, RZ, RZ, RZ, P0 ;  /* 0x000000ffff037224 */ /* 0x000fc800000e06ff */
[----:B------:R-:W-:-:S08]  /*e4d0*/  IMAD.WIDE.U32.X R2, R13, UR9, R2, P1 ;  /* 0x000000090d027c25 */ /* 0x000fd000088e0402 */
.L_x_312:
[----:B------:R-:W2:Y:S01]  /*e4e0*/  LDC R4, c[0x0][0x65c] ;  /* 0x00019700ff047b82 */ /* 0x000ea20000000800 */
[----:B------:R-:W-:Y:S01]  /*e4f0*/  ULDC UR4, c[0x0][0x648] ;  /* 0x0001920000047ab9 */ /* 0x000fe20000000800 */
[----:B------:R3:W-:Y:S01]  /*e500*/  STL [R1+0x8], R6 ;  /* 0x0000080601007387 */ /* 0x0007e20000100800 */
[----:B------:R-:W-:Y:S01]  /*e510*/  SHF.R.U64 R2, R2, UR4, R3 ;  /* 0x0000000402027c19 */ /* 0x000fe20008001203 */
[----:B-1----:R-:W-:Y:S01]  /*e520*/  IMAD.MOV R12, RZ, RZ, -R12 ;  /* 0x000000ffff0c7224 */ /* 0x002fe200078e0a0c */
[----:B------:R-:W-:Y:S01]  /*e530*/  LOP3.LUT R11, R11, UR38, RZ, 0xc0, !PT ;  /* 0x000000260b0b7c12 */ /* 0x000fe2000f8ec0ff */
[----:B------:R-:W-:Y:S01]  /*e540*/  ULDC UR4, c[0x0][0x638] ;  /* 0x00018e0000047ab9 */ /* 0x000fe20000000800 */
[----:B------:R-:W-:Y:S01]  /*e550*/  LOP3.LUT R17, R7, UR39, RZ, 0xc0, !PT ;  /* 0x0000002707117c12 */ /* 0x000fe2000f8ec0ff */
[----:B------:R-:W-:Y:S01]  /*e560*/  IMAD.MOV R3, RZ, RZ, -R2 ;  /* 0x000000ffff037224 */ /* 0x000fe200078e0a02 */
[----:B------:R-:W-:Y:S01]  /*e570*/  ULDC UR5, c[0x0][0x610] ;  /* 0x0001840000057ab9 */ /* 0x000fe20000000800 */
[----:B------:R-:W-:-:S02]  /*e580*/  IMAD R11, R2, UR37, R11 ;  /* 0x00000025020b7c24 */ /* 0x000fc4000f8e020b */
[----:B------:R-:W-:Y:S01]  /*e590*/  IMAD R10, R3, UR4, R10 ;  /* 0x00000004030a7c24 */ /* 0x000fe2000f8e020a */
[----:B------:R-:W-:Y:S01]  /*e5a0*/  ULDC UR4, c[0x0][0x600] ;  /* 0x0001800000047ab9 */ /* 0x000fe20000000800 */
[----:B------:R-:W-:Y:S02]  /*e5b0*/  IMAD.MOV.U32 R2, RZ, RZ, 0x1 ;  /* 0x00000001ff027424 */ /* 0x000fe400078e00ff */
[----:B------:R-:W-:Y:S01]  /*e5c0*/  IMAD R17, R10, UR4, R17 ;  /* 0x000000040a117c24 */ /* 0x000fe2000f8e0211 */
[----:B--2---:R-:W-:-:S13]  /*e5d0*/  ISETP.NE.AND P0, PT, R4, 0x1, PT ;  /* 0x000000010400780c */ /* 0x004fda0003f05270 */
[----:B0-----:R-:W-:-:S04]  /*e5e0*/  @P0 IMAD R8, R9, R12, R0 ;  /* 0x0000000c09080224 */ /* 0x001fc800078e0200 */
[----:B------:R-:W-:-:S05]  /*e5f0*/  IMAD R8, R11, UR5, R8 ;  /* 0x000000050b087c24 */ /* 0x000fca000f8e0208 */
[----:B------:R-:W-:Y:S02]  /*e600*/  SEL R16, R17, R8, !P0 ;  /* 0x0000000811107207 */ /* 0x000fe40004000000 */
[----:B---3--:R-:W-:-:S07]  /*e610*/  SEL R17, R8, R17, !P0 ;  /* 0x0000001108117207 */ /* 0x008fce0004000000 */
.L_x_310:
[----:B------:R-:W-:Y:S05]  /*e620*/  BSYNC B0 ;  /* 0x0000000000007941 */ /* 0x000fea0003800000 */
.L_x_309:
[----:B------:R-:W-:-:S13]  /*e630*/  LOP3.LUT P0, RZ, R2, 0xff, RZ, 0xc0, !PT ;  /* 0x000000ff02ff7812 */ /* 0x000fda000780c0ff */
[----:B------:R-:W-:Y:S05]  /*e640*/  @P0 BRA `(.L_x_313) ;  /* 0xffffffe400c00947 */ /* 0x000fea000383ffff */
[----:B------:R-:W-:Y:S05]  /*e650*/  BSYNC B7 ;  /* 0x0000000000077941 */ /* 0x000fea0003800000 */
.L_x_299:
[----:B------:R-:W-:-:S03]  /*e660*/  UMOV UR4, 0xffffffff ;  /* 0xffffffff00047882 */ /* 0x000fc60000000000 */
[----:B------:R-:W-:Y:S05]  /*e670*/  BRA.DIV UR4, `(.L_x_314) ;  /* 0x0000000604087947 */ /* 0x000fea000b800000 */
[----:B------:R-:W-:-:S13]  /*e680*/  ELECT P6, URZ, PT ;  /* 0x00000000003f782f */ /* 0x000fda00038c0000 */
.L_x_328:
[----:B------:R-:W-:Y:S04]  /*e690*/  BSSY B0, `(.L_x_315) ;  /* 0x000001c000007945 */ /* 0x000fe80003800000 */
[----:B------:R-:W-:Y:S05]  /*e6a0*/  @!P6 BRA `(.L_x_316) ;  /* 0x000000000068e947 */ /* 0x000fea0003800000 */
[----:B-1----:R-:W2:Y:S02]  /*e6b0*/  LDL.LU R0, [R1+0x14] ;  /* 0x0000140001007983 */ /* 0x002ea40000300800 */
[----:B--2---:R-:W-:-:S04]  /*e6c0*/  LOP3.LUT R0, R0, 0x2, RZ, 0xfc, !PT ;  /* 0x0000000200007812 */ /* 0x004fc800078efcff */
[----:B------:R-:W-:-:S13]  /*e6d0*/  ISETP.NE.AND P0, PT, R0, 0x3, PT ;  /* 0x000000030000780c */ /* 0x000fda0003f05270 */
[----:B------:R-:W-:Y:S05]  /*e6e0*/  @!P0 BRA `(.L_x_317) ;  /* 0x0000000000048947 */ /* 0x000fea0003800000 */
[----:B------:R-:W-:Y:S01]  /*e6f0*/  BPT.TRAP 0x1 ;  /* 0x000000040000795c */ /* 0x000fe20000300000 */
.L_x_317:
[----:B------:R-:W2:Y:S04]  /*e700*/  LDL.LU R2, [R1+0x28] ;  /* 0x0000280001027983 */ /* 0x000ea80000300800 */
[----:B------:R-:W3:Y:S01]  /*e710*/  LDL.LU R7, [R1+0x2c] ;  /* 0x00002c0001077983 */ /* 0x000ee20000300800 */
[----:B------:R-:W-:Y:S01]  /*e720*/  MOV R0, 0x400 ;  /* 0x0000040000007802 */ /* 0x000fe20000000f00 */
[----:B------:R-:W0:Y:S03]  /*e730*/  S2R R3, SR_CgaCtaId ;  /* 0x0000000000037919 */ /* 0x000e260000008800 */
[----:B0-----:R-:W-:-:S05]  /*e740*/  LEA R0, R3, R0, 0x18 ;  /* 0x0000000003007211 */ /* 0x001fca00078ec0ff */
[----:B------:R-:W-:-:S04]  /*e750*/  VIADD R0, R0, 0x10 ;  /* 0x0000001000007836 */ /* 0x000fc80000000000 */
[C---:B--2---:R-:W-:Y:S02]  /*e760*/  IMAD R6, R2.reuse, 0x8, R0 ;  /* 0x0000000802067824 */ /* 0x044fe400078e0200 */
[----:B------:R-:W-:Y:S01]  /*e770*/  VIADD R2, R2, 0x1 ;  /* 0x0000000102027836 */ /* 0x000fe20000000000 */
[----:B---3--:R-:W-:-:S04]  /*e780*/  SHF.L.U32 R5, R7, 0x1f, RZ ;  /* 0x0000001f07057819 */ /* 0x008fc800000006ff */
[C---:B------:R-:W-:Y:S01]  /*e790*/  ISETP.NE.AND P1, PT, R2.reuse, 0x2, PT ;  /* 0x000000020200780c */ /* 0x040fe20003f25270 */
[----:B------:R-:W0:Y:S03]  /*e7a0*/  SYNCS.PHASECHK.TRANS64.TRYWAIT P0, [R6+URZ], R5 ;  /* 0x00000005060075a7 */ /* 0x000e26000800017f */
[----:B------:R-:W-:Y:S02]  /*e7b0*/  SEL R4, RZ, 0x1, P1 ;  /* 0x00000001ff047807 */ /* 0x000fe40000800000 */
[----:B------:R-:W-:Y:S02]  /*e7c0*/  SEL R3, R2, RZ, P1 ;  /* 0x000000ff02037207 */ /* 0x000fe40000800000 */
[----:B------:R-:W-:Y:S01]  /*e7d0*/  LOP3.LUT R4, R7, R4, RZ, 0x3c, !PT ;  /* 0x0000000407047212 */ /* 0x000fe200078e3cff */
[----:B0-----:R-:W-:Y:S06]  /*e7e0*/  @!P0 BRA `(.L_x_318) ;  /* 0x0000000000cc8947 */ /* 0x001fec0003800000 */
.L_x_329:
[----:B------:R-:W-:Y:S01]  /*e7f0*/  IMAD R3, R3, 0x8, R0 ;  /* 0x0000000803037824 */ /* 0x000fe200078e0200 */
[----:B------:R-:W-:-:S07]  /*e800*/  SHF.L.U32 R0, R4, 0x1f, RZ ;  /* 0x0000001f04007819 */ /* 0x000fce00000006ff */
.L_x_319:
[----:B-1----:R1:W2:Y:S02]  /*e810*/  SYNCS.PHASECHK.TRANS64.TRYWAIT P0, [R3+URZ], R0 ;  /* 0x00000000030075a7 */ /* 0x0022a4000800017f */
[----:B--2---:R-:W-:Y:S05]  /*e820*/  @!P0 NANOSLEEP.SYNCS 0x989680 ;  /* 0x009896800000895d */ /* 0x004fea0003900000 */
[----:B------:R-:W2:Y:S02]  /*e830*/  @!P0 SYNCS.PHASECHK.TRANS64 P0, [R3+URZ], R0 ;  /* 0x00000000030085a7 */ /* 0x000ea4000800007f */
[----:B--2---:R-:W-:Y:S05]  /*e840*/  @!P0 BRA `(.L_x_319) ;  /* 0xfffffffc00f08947 */ /* 0x004fea000383ffff */
.L_x_316:
[----:B------:R-:W-:Y:S05]  /*e850*/  BSYNC B0 ;  /* 0x0000000000007941 */ /* 0x000fea0003800000 */
.L_x_315:
[----:B------:R-:W-:Y:S05]  /*e860*/  EXIT ;  /* 0x000000000000794d */ /* 0x000fea0003800000 */
.L_x_16:
[----:B------:R-:W-:Y:S02]  /*e870*/  IMAD.MOV.U32 R12, RZ, RZ, RZ ;  /* 0x000000ffff0c7224 */ /* 0x000fe400078e00ff */
[----:B------:R-:W-:Y:S02]  /*e880*/  IMAD.MOV.U32 R11, RZ, RZ, 0x1f ;  /* 0x0000001fff0b7424 */ /* 0x000fe400078e00ff */
[----:B------:R-:W-:-:S07]  /*e890*/  IMAD.MOV.U32 R15, RZ, RZ, -0x1 ;  /* 0xffffffffff0f7424 */ /* 0x000fce00078e00ff */
[----:B-----5:R-:W-:Y:S05]  /*e8a0*/  WARPSYNC.COLLECTIVE R15, `(.L_x_320) ;  /* 0x000000000f087348 */ /* 0x020fea0003c00000 */
[----:B------:R0:W1:Y:S02]  /*e8b0*/  SHFL.IDX P6, R14, R13, R12, R11 ;  /* 0x0000000c0d0e7389 */ /* 0x00006400000c000b */
[----:B01---5:R-:W-:Y:S01]  /*e8c0*/  ENDCOLLECTIVE ;  /* 0x000000000000791b */ /* 0x023fe20003800000 */
.L_x_320:
[----:B------:R-:W-:Y:S05]  /*e8d0*/  BRA `(.L_x_321) ;  /* 0xffffff2800a07947 */ /* 0x000fea000383ffff */
.L_x_20:
[----:B-1----:R1:W2:Y:S02]  /*e8e0*/  SYNCS.PHASECHK.TRANS64.TRYWAIT P1, [R3+URZ], R0 ;  /* 0x00000000030075a7 */ /* 0x0022a4000802017f */
[----:B--2---:R-:W-:Y:S05]  /*e8f0*/  @!P1 NANOSLEEP.SYNCS 0x989680 ;  /* 0x009896800000995d */ /* 0x004fea0003900000 */
[----:B------:R-:W2:Y:S02]  /*e900*/  @!P1 SYNCS.PHASECHK.TRANS64 P1, [R3+URZ], R0 ;  /* 0x00000000030095a7 */ /* 0x000ea4000802007f */
[----:B--2---:R-:W-:Y:S05]  /*e910*/  @!P1 BRA `(.L_x_20) ;  /* 0xfffffffc00f09947 */ /* 0x004fea000383ffff */
[----:B------:R-:W-:Y:S05]  /*e920*/  BRA `(.L_x_19) ;  /* 0xffffff2800bc7947 */ /* 0x000fea000383ffff */
.L_x_25:
[----:B0-----:R0:W1:Y:S02]  /*e930*/  SYNCS.PHASECHK.TRANS64.TRYWAIT P1, [R8+URZ], R13 ;  /* 0x0000000d080075a7 */ /* 0x001064000802017f */
[----:B-1----:R-:W-:Y:S05]  /*e940*/  @!P1 NANOSLEEP.SYNCS 0x989680 ;  /* 0x009896800000995d */ /* 0x002fea0003900000 */
[----:B------:R-:W1:Y:S02]  /*e950*/  @!P1 SYNCS.PHASECHK.TRANS64 P1, [R8+URZ], R13 ;  /* 0x0000000d080095a7 */ /* 0x000e64000802007f */
[----:B-1----:R-:W-:Y:S05]  /*e960*/  @!P1 BRA `(.L_x_25) ;  /* 0xfffffffc00f09947 */ /* 0x002fea000383ffff */
[----:B------:R-:W-:Y:S05]  /*e970*/  BRA `(.L_x_24) ;  /* 0xffffff3400847947 */ /* 0x000fea000383ffff */
.L_x_33:
[----:B0-----:R0:W1:Y:S02]  /*e980*/  SYNCS.PHASECHK.TRANS64.TRYWAIT P1, [R13+URZ], R14 ;  /* 0x0000000e0d0075a7 */ /* 0x001064000802017f */
[----:B-1----:R-:W-:Y:S05]  /*e990*/  @!P1 NANOSLEEP.SYNCS 0x989680 ;  /* 0x009896800000995d */ /* 0x002fea0003900000 */
[----:B------:R-:W1:Y:S02]  /*e9a0*/  @!P1 SYNCS.PHASECHK.TRANS64 P1, [R13+URZ], R14 ;  /* 0x0000000e0d0095a7 */ /* 0x000e64000802007f */
[----:B-1----:R-:W-:Y:S05]  /*e9b0*/  @!P1 BRA `(.L_x_33) ;  /* 0xfffffffc00f09947 */ /* 0x002fea000383ffff */
[----:B------:R-:W-:Y:S05]  /*e9c0*/  BRA `(.L_x_32) ;  /* 0xffffff4000747947 */ /* 0x000fea000383ffff */
.L_x_300:
[----:B------:R-:W-:Y:S01]  /*e9d0*/  BSSY B0, `(.L_x_322) ;  /* 0x0000006000007945 */ /* 0x000fe20003800000 */
[----:B------:R-:W-:-:S07]  /*e9e0*/  IMAD.MOV.U32 R15, RZ, RZ, -0x1 ;  /* 0xffffffffff0f7424 */ /* 0x000fce00078e00ff */
[----:B-1----:R-:W-:Y:S05]  /*e9f0*/  WARPSYNC.COLLECTIVE R15, `(.L_x_323) ;  /* 0x000000000f0c7348 */ /* 0x002fea0003c00000 */
[----:B------:R-:W-:Y:S02]  /*ea00*/  ELECT P6, UR62, PT ;  /* 0x00000000003e782f */ /* 0x000fe400038c0000 */
[----:B------:R-:W-:Y:S01]  /*ea10*/  MOV R14, UR62 ;  /* 0x0000003e000e7c02 */ /* 0x000fe20008000f00 */
[----:B-1----:R-:W-:Y:S10]  /*ea20*/  ENDCOLLECTIVE ;  /* 0x000000000000791b */ /* 0x002ff40003800000 */
.L_x_323:
[----:B------:R-:W-:Y:S05]  /*ea30*/  BSYNC B0 ;  /* 0x0000000000007941 */ /* 0x000fea0003800000 */
.L_x_322:
[----:B------:R-:W-:Y:S05]  /*ea40*/  BRA `(.L_x_324) ;  /* 0xffffffe000cc7947 */ /* 0x000fea000383ffff */
.L_x_305:
[----:B0-----:R0:W1:Y:S02]  /*ea50*/  SYNCS.PHASECHK.TRANS64.TRYWAIT P0, [R36+URZ+0x10], R37 ;  /* 0x00001025240075a7 */ /* 0x001064000800017f */
[----:B-1----:R-:W-:Y:S05]  /*ea60*/  @!P0 NANOSLEEP.SYNCS 0x989680 ;  /* 0x009896800000895d */ /* 0x002fea0003900000 */
[----:B------:R-:W1:Y:S02]  /*ea70*/  @!P0 SYNCS.PHASECHK.TRANS64 P0, [R36+URZ+0x10], R37 ;  /* 0x00001025240085a7 */ /* 0x000e64000800007f */
[----:B-1----:R-:W-:Y:S05]  /*ea80*/  @!P0 BRA `(.L_x_305) ;  /* 0xfffffffc00f08947 */ /* 0x002fea000383ffff */
[----:B------:R-:W-:Y:S05]  /*ea90*/  BRA `(.L_x_325) ;  /* 0xffffffe8002c7947 */ /* 0x000fea000383ffff */
.L_x_314:
[----:B------:R-:W-:Y:S01]  /*eaa0*/  BSSY B0, `(.L_x_326) ;  /* 0x0000006000007945 */ /* 0x000fe20003800000 */
[----:B------:R-:W-:-:S07]  /*eab0*/  IMAD.MOV.U32 R15, RZ, RZ, -0x1 ;  /* 0xffffffffff0f7424 */ /* 0x000fce00078e00ff */
[----:B-1----:R-:W-:Y:S05]  /*eac0*/  WARPSYNC.COLLECTIVE R15, `(.L_x_327) ;  /* 0x000000000f0c7348 */ /* 0x002fea0003c00000 */
[----:B------:R-:W-:Y:S02]  /*ead0*/  ELECT P6, UR62, PT ;  /* 0x00000000003e782f */ /* 0x000fe400038c0000 */
[----:B------:R-:W-:Y:S01]  /*eae0*/  MOV R14, UR62 ;  /* 0x0000003e000e7c02 */ /* 0x000fe20008000f00 */
[----:B-1----:R-:W-:Y:S10]  /*eaf0*/  ENDCOLLECTIVE ;  /* 0x000000000000791b */ /* 0x002ff40003800000 */
.L_x_327:
[----:B------:R-:W-:Y:S05]  /*eb00*/  BSYNC B0 ;  /* 0x0000000000007941 */ /* 0x000fea0003800000 */
.L_x_326:
[----:B------:R-:W-:Y:S05]  /*eb10*/  BRA `(.L_x_328) ;  /* 0xfffffff800dc7947 */ /* 0x000fea000383ffff */
.L_x_318:
[----:B0-----:R0:W1:Y:S02]  /*eb20*/  SYNCS.PHASECHK.TRANS64.TRYWAIT P0, [R6+URZ], R5 ;  /* 0x00000005060075a7 */ /* 0x001064000800017f */
[----:B-1----:R-:W-:Y:S05]  /*eb30*/  @!P0 NANOSLEEP.SYNCS 0x989680 ;  /* 0x009896800000895d */ /* 0x002fea0003900000 */
[----:B------:R-:W1:Y:S02]  /*eb40*/  @!P0 SYNCS.PHASECHK.TRANS64 P0, [R6+URZ], R5 ;  /* 0x00000005060085a7 */ /* 0x000e64000800007f */
[----:B-1----:R-:W-:Y:S05]  /*eb50*/  @!P0 BRA `(.L_x_318) ;  /* 0xfffffffc00f08947 */ /* 0x002fea000383ffff */
[----:B------:R-:W-:Y:S05]  /*eb60*/  BRA `(.L_x_329) ;  /* 0xfffffffc00207947 */ /* 0x000fea000383ffff */
.L_x_330:
[----:B------:R-:W-:-:S00]  /*eb70*/  BRA `(.L_x_330) ;  /* 0xfffffffc00fc7947 */ /* 0x000fc0000383ffff */
[----:B------:R-:W-:-:S00]  /*eb80*/  NOP ;  /* 0x0000000000007918 */ /* 0x000fc00000000000 */
[----:B------:R-:W-:-:S00]  /*eb90*/  NOP ;  /* 0x0000000000007918 */ /* 0x000fc00000000000 */
[----:B------:R-:W-:-:S00]  /*eba0*/  NOP ;  /* 0x0000000000007918 */ /* 0x000fc00000000000 */
[----:B------:R-:W-:-:S00]  /*ebb0*/  NOP ;  /* 0x0000000000007918 */ /* 0x000fc00000000000 */
[----:B------:R-:W-:-:S00]  /*ebc0*/  NOP ;  /* 0x0000000000007918 */ /* 0x000fc00000000000 */
[----:B------:R-:W-:-:S00]  /*ebd0*/  NOP ;  /* 0x0000000000007918 */ /* 0x000fc00000000000 */
[----:B------:R-:W-:-:S00]  /*ebe0*/  NOP ;  /* 0x0000000000007918 */ /* 0x000fc00000000000 */
[----:B------:R-:W-:-:S00]  /*ebf0*/  NOP ;  /* 0x0000000000007918 */ /* 0x000fc00000000000 */
.L_x_331:


//--------------------- .nv.global.init           --------------------------
	.section	.nv.global.init,"aw",@progbits
.nv.global.init:
	.type		$str$24,@object
	.size		$str$24,($str$25 - $str$24)
$str$24:
        /*0000*/ 	.byte	0x28, 0x61, 0x64, 0x64, 0x72, 0x65, 0x73, 0x73, 0x20, 0x26, 0x20, 0x6d, 0x61, 0x73, 0x6b, 0x29
        /*0010*/ 	.byte	0x20, 0x3d, 0x3d, 0x20, 0x30, 0x00
	.type		$str$25,@object
	.size		$str$25,(__unnamed_1 - $str$25)
$str$25:
        /*0016*/ 	.byte	0x2f, 0x74, 0x6d, 0x70, 0x2f, 0x63, 0x75, 0x74, 0x6c, 0x61, 0x73, 0x73, 0x5f, 0x73, 0x77, 0x65
        /*0026*/ 	.byte	0x65, 0x70, 0x5f, 0x73, 0x72, 0x63, 0x2f, 0x69, 0x6e, 0x63, 0x6c, 0x75, 0x64, 0x65, 0x2f, 0x63
        /*0036*/ 	.byte	0x75, 0x74, 0x65, 0x2f, 0x70, 0x6f, 0x69, 0x6e, 0x74, 0x65, 0x72, 0x5f, 0x66, 0x6c, 0x61, 0x67
        /*0046*/ 	.byte	0x67, 0x65, 0x64, 0x2e, 0x68, 0x70, 0x70, 0x00
	.type		__unnamed_1,@object
	.size		__unnamed_1,(__unnamed_2 - __unnamed_1)
__unnamed_1:
        /* <DEDUP_REMOVED lines=28> */
        /*020e*/ 	.byte	0x31, 0x36, 0x33, 0x38, 0x34, 0x3e, 0x3e, 0x3e, 0x3e, 0x3e, 0x20, 0x26, 0x5d, 0x00
	.type		__unnamed_2,@object
	.size		__unnamed_2,(.L_1 - __unnamed_2)
__unnamed_2:
        /* <DEDUP_REMOVED lines=29> */
        /*03ec*/ 	.byte	0x00
.L_1:


//--------------------- .nv.shared._ZN7cutlass13device_kernelINS_4gemm6kernel13GemmUniversalIN4cute5tupleIJiiiiEEENS1_10collective13CollectiveMmaINS1_39MainloopSm90TmaGmmaRmemAWarpSpecializedILi2ENS5_IJNS4_1CILi1EEESB_SB_EEENS1_35KernelTmaWarpSpecializedCooperativeEEENS5_IJNSA_ILi256EEENSA_ILi128EEENSA_ILi64EEEEEENS_10tfloat32_tENS5_IJSB_llEEESJ_NS5_IJlSB_lEEENS4_8TiledMMAINS4_8MMA_AtomIJNS4_4SM904GMMA30MMA_64x128x8_F32TF32TF32_RS_TNILNSP_7ScaleInE1ELSR_1EEEEEENS4_6LayoutINS5_IJNSA_ILi2EEESB_SB_EEENS5_IJSB_NSA_ILi0EEESX_EEEEENS5_IJNS4_10UnderscoreES10_S10_EEEEENS4_13SM90_TMA_LOADENS4_14ComposedLayoutINS4_7SwizzleILi1ELi4ELi3EEENS4_18smem_ptr_flag_bitsILi32EEENSU_INS5_IJNSA_ILi8EEES19_EEENS5_IJSB_S19_EEEEEEENS4_9Copy_AtomIJNS4_39AutoVectorizingCopyWithAssumedAlignmentILi128EEESJ_EEENS4_8identityES13_NS14_INS15_ILi3ELi4ELi3EEES18_NSU_INS5_IJS19_NSA_ILi32EEEEEENS5_IJS1K_SB_EEEEEEEvS1I_EENS_8epilogue10collective6detail29Sm90TmaWarpSpecializedAdapterINS1R_15DefaultEpilogueISJ_SL_SL_NS1Q_6thread17LinearCombinationISJ_Li1EffLNS1V_9ScaleType4KindE0ELNS_15FloatRoundStyleE2ESJ_EENS1_15EpilogueDefaultEEEEEvvEEEEvNT_6ParamsE --------------------------
	.section	.nv.shared._ZN7cutlass13device_kernelINS_4gemm6kernel13GemmUniversalIN4cute5tupleIJiiiiEEENS1_10collective13CollectiveMmaINS1_39MainloopSm90TmaGmmaRmemAWarpSpecializedILi2ENS5_IJNS4_1CILi1EEESB_SB_EEENS1_35KernelTmaWarpSpecializedCooperativeEEENS5_IJNSA_ILi256EEENSA_ILi128EEENSA_ILi64EEEEEENS_10tfloat32_tENS5_IJSB_llEEESJ_NS5_IJlSB_lEEENS4_8TiledMMAINS4_8MMA_AtomIJNS4_4SM904GMMA30MMA_64x128x8_F32TF32TF32_RS_TNILNSP_7ScaleInE1ELSR_1EEEEEENS4_6LayoutINS5_IJNSA_ILi2EEESB_SB_EEENS5_IJSB_NSA_ILi0EEESX_EEEEENS5_IJNS4_10UnderscoreES10_S10_EEEEENS4_13SM90_TMA_LOADENS4_14ComposedLayoutINS4_7SwizzleILi1ELi4ELi3EEENS4_18smem_ptr_flag_bitsILi32EEENSU_INS5_IJNSA_ILi8EEES19_EEENS5_IJSB_S19_EEEEEEENS4_9Copy_AtomIJNS4_39AutoVectorizingCopyWithAssumedAlignmentILi128EEESJ_EEENS4_8identityES13_NS14_INS15_ILi3ELi4ELi3EEES18_NSU_INS5_IJS19_NSA_ILi32EEEEEENS5_IJS1K_SB_EEEEEEEvS1I_EENS_8epilogue10collective6detail29Sm90TmaWarpSpecializedAdapterINS1R_15DefaultEpilogueISJ_SL_SL_NS1Q_6thread17LinearCombinationISJ_Li1EffLNS1V_9ScaleType4KindE0ELNS_15FloatRoundStyleE2ESJ_EENS1_15EpilogueDefaultEEEEEvvEEEEvNT_6ParamsE,"aw",@nobits
	.sectionflags	@""
	.align	16
	.zero		1024


//--------------------- .nv.shared.reserved.0     --------------------------
	.section	.nv.shared.reserved.0,"aw",@nobits
	.weak		__nv_reservedSMEM_offset_0_alias
	.size		__nv_reservedSMEM_offset_0_alias, 0, 0
	.other		__nv_reservedSMEM_offset_0_alias,@"STO_CUDA_RESERVED_SHARED STV_DEFAULT"
__nv_reservedSMEM_offset_0_alias:
	.zero		0


//--------------------- .nv.global                --------------------------
	.section	.nv.global,"aw",@nobits
.nv.global:
	.type		_ZN40_INTERNAL_1a3cf23f_4_k_cu_ff7e85d5_276714cute1_E,@object
	.size		_ZN40_INTERNAL_1a3cf23f_4_k_cu_ff7e85d5_276714cute1_E,(_ZN40_INTERNAL_1a3cf23f_4_k_cu_ff7e85d5_276714cuda3std3__45__cpo6cbeginE - _ZN40_INTERNAL_1a3cf23f_4_k_cu_ff7e85d5_276714cute1_E)
_ZN40_INTERNAL_1a3cf23f_4_k_cu_ff7e85d5_276714cute1_E:
	.zero		1
	.type		_ZN40_INTERNAL_1a3cf23f_4_k_cu_ff7e85d5_276714cuda3std3__45__cpo6cbeginE,@object
	.size		_ZN40_INTERNAL_1a3cf23f_4_k_cu_ff7e85d5_276714cuda3std3__45__cpo6cbeginE,(_ZN40_INTERNAL_1a3cf23f_4_k_cu_ff7e85d5_276714cuda3std3__48in_placeE - _ZN40_INTERNAL_1a3cf23f_4_k_cu_ff7e85d5_276714cuda3std3__45__cpo6cbeginE)
_ZN40_INTERNAL_1a3cf23f_4_k_cu_ff7e85d5_276714cuda3std3__45__cpo6cbeginE:
	.zero		1
	.type		_ZN40_INTERNAL_1a3cf23f_4_k_cu_ff7e85d5_276714cuda3std3__48in_placeE,@object
	.size		_ZN40_INTERNAL_1a3cf23f_4_k_cu_ff7e85d5_276714cuda3std3__48in_placeE,(_ZN40_INTERNAL_1a3cf23f_4_k_cu_ff7e85d5_276714cuda3std6ranges3__45__cpo9iter_moveE - _ZN40_INTERNAL_1a3cf23f_4_k_cu_ff7e85d5_276714cuda3std3__48in_placeE)
_ZN40_INTERNAL_1a3cf23f_4_k_cu_ff7e85d5_276714cuda3std3__48in_placeE:
	.zero		1
	.type		_ZN40_INTERNAL_1a3cf23f_4_k_cu_ff7e85d5_276714cuda3std6ranges3__45__cpo9iter_moveE,@object
	.size		_ZN40_INTERNAL_1a3cf23f_4_k_cu_ff7e85d5_276714cuda3std6ranges3__45__cpo9iter_moveE,(_ZN40_INTERNAL_1a3cf23f_4_k_cu_ff7e85d5_276714cuda3std3__45__cpo5beginE - _ZN40_INTERNAL_1a3cf23f_4_k_cu_ff7e85d5_276714cuda3std6ranges3__45__cpo9iter_moveE)
_ZN40_INTERNAL_1a3cf23f_4_k_cu_ff7e85d5_276714cuda3std6ranges3__45__cpo9iter_moveE:
	.zero		1
	.type		_ZN40_INTERNAL_1a3cf23f_4_k_cu_ff7e85d5_276714cuda3std3__45__cpo5beginE,@object
	.size		_ZN40_INTERNAL_1a3cf23f_4_k_cu_ff7e85d5_276714cuda3std3__45__cpo5beginE,(_ZN40_INTERNAL_1a3cf23f_4_k_cu_ff7e85d5_276714cuda3std3__442_GLOBAL__N__1a3cf23f_4_k_cu_ff7e85d5_276716ignoreE - _ZN40_INTERNAL_1a3cf23f_4_k_cu_ff7e85d5_276714cuda3std3__45__cpo5beginE)
_ZN40_INTERNAL_1a3cf23f_4_k_cu_ff7e85d5_276714cuda3std3__45__cpo5beginE:
	.zero		1
	.type		_ZN40_INTERNAL_1a3cf23f_4_k_cu_ff7e85d5_276714cuda3std3__442_GLOBAL__N__1a3cf23f_4_k_cu_ff7e85d5_276716ignoreE,@object
	.size		_ZN40_INTERNAL_1a3cf23f_4_k_cu_ff7e85d5_276714cuda3std3__442_GLOBAL__N__1a3cf23f_4_k_cu_ff7e85d5_276716ignoreE,(_ZN40_INTERNAL_1a3cf23f_4_k_cu_ff7e85d5_276714cute7productE - _ZN40_INTERNAL_1a3cf23f_4_k_cu_ff7e85d5_276714cuda3std3__442_GLOBAL__N__1a3cf23f_4_k_cu_ff7e85d5_276716ignoreE)
_ZN40_INTERNAL_1a3cf23f_4_k_cu_ff7e85d5_276714cuda3std3__442_GLOBAL__N__1a3cf23f_4_k_cu_ff7e85d5_276716ignoreE:
	.zero		1
	.type		_ZN40_INTERNAL_1a3cf23f_4_k_cu_ff7e85d5_276714cute7productE,@object
	.size		_ZN40_INTERNAL_1a3cf23f_4_k_cu_ff7e85d5_276714cute7productE,(_ZN40_INTERNAL_1a3cf23f_4_k_cu_ff7e85d5_276714cuda3std3__45__cpo3endE - _ZN40_INTERNAL_1a3cf23f_4_k_cu_ff7e85d5_276714cute7productE)
_ZN40_INTERNAL_1a3cf23f_4_k_cu_ff7e85d5_276714cute7productE:
	.zero		1
	.type		_ZN40_INTERNAL_1a3cf23f_4_k_cu_ff7e85d5_276714cuda3std3__45__cpo3endE,@object
	.size		_ZN40_INTERNAL_1a3cf23f_4_k_cu_ff7e85d5_276714cuda3std3__45__cpo3endE,(_ZN40_INTERNAL_1a3cf23f_4_k_cu_ff7e85d5_276714cuda3std3__419piecewise_constructE - _ZN40_INTERNAL_1a3cf23f_4_k_cu_ff7e85d5_276714cuda3std3__45__cpo3endE)
_ZN40_INTERNAL_1a3cf23f_4_k_cu_ff7e85d5_276714cuda3std3__45__cpo3endE:
	.zero		1
	.type		_ZN40_INTERNAL_1a3cf23f_4_k_cu_ff7e85d5_276714cuda3std3__419piecewise_constructE,@object
	.size		_ZN40_INTERNAL_1a3cf23f_4_k_cu_ff7e85d5_276714cuda3std3__419piecewise_constructE,(_ZN40_INTERNAL_1a3cf23f_4_k_cu_ff7e85d5_276714cuda3std3__45__cpo4cendE - _ZN40_INTERNAL_1a3cf23f_4_k_cu_ff7e85d5_276714cuda3std3__419piecewise_constructE)
_ZN40_INTERNAL_1a3cf23f_4_k_cu_ff7e85d5_276714cuda3std3__419piecewise_constructE:
	.zero		1
	.type		_ZN40_INTERNAL_1a3cf23f_4_k_cu_ff7e85d5_276714cuda3std3__45__cpo4cendE,@object
	.size		_ZN40_INTERNAL_1a3cf23f_4_k_cu_ff7e85d5_276714cuda3std3__45__cpo4cendE,(_ZN40_INTERNAL_1a3cf23f_4_k_cu_ff7e85d5_276714cuda3std6ranges3__45__cpo4swapE - _ZN40_INTERNAL_1a3cf23f_4_k_cu_ff7e85d5_276714cuda3std3__45__cpo4cendE)
_ZN40_INTERNAL_1a3cf23f_4_k_cu_ff7e85d5_276714cuda3std3__45__cpo4cendE:
	.zero		1
	.type		_ZN40_INTERNAL_1a3cf23f_4_k_cu_ff7e85d5_276714cuda3std6ranges3__45__cpo4swapE,@object
	.size		_ZN40_INTERNAL_1a3cf23f_4_k_cu_ff7e85d5_276714cuda3std6ranges3__45__cpo4swapE,(.L_9 - _ZN40_INTERNAL_1a3cf23f_4_k_cu_ff7e85d5_276714cuda3std6ranges3__45__cpo4swapE)
_ZN40_INTERNAL_1a3cf23f_4_k_cu_ff7e85d5_276714cuda3std6ranges3__45__cpo4swapE:
	.zero		1
.L_9:


//--------------------- .nv.constant0._ZN7cutlass13device_kernelINS_4gemm6kernel13GemmUniversalIN4cute5tupleIJiiiiEEENS1_10collective13CollectiveMmaINS1_39MainloopSm90TmaGmmaRmemAWarpSpecializedILi2ENS5_IJNS4_1CILi1EEESB_SB_EEENS1_35KernelTmaWarpSpecializedCooperativeEEENS5_IJNSA_ILi256EEENSA_ILi128EEENSA_ILi64EEEEEENS_10tfloat32_tENS5_IJSB_llEEESJ_NS5_IJlSB_lEEENS4_8TiledMMAINS4_8MMA_AtomIJNS4_4SM904GMMA30MMA_64x128x8_F32TF32TF32_RS_TNILNSP_7ScaleInE1ELSR_1EEEEEENS4_6LayoutINS5_IJNSA_ILi2EEESB_SB_EEENS5_IJSB_NSA_ILi0EEESX_EEEEENS5_IJNS4_10UnderscoreES10_S10_EEEEENS4_13SM90_TMA_LOADENS4_14ComposedLayoutINS4_7SwizzleILi1ELi4ELi3EEENS4_18smem_ptr_flag_bitsILi32EEENSU_INS5_IJNSA_ILi8EEES19_EEENS5_IJSB_S19_EEEEEEENS4_9Copy_AtomIJNS4_39AutoVectorizingCopyWithAssumedAlignmentILi128EEESJ_EEENS4_8identityES13_NS14_INS15_ILi3ELi4ELi3EEES18_NSU_INS5_IJS19_NSA_ILi32EEEEEENS5_IJS1K_SB_EEEEEEEvS1I_EENS_8epilogue10collective6detail29Sm90TmaWarpSpecializedAdapterINS1R_15DefaultEpilogueISJ_SL_SL_NS1Q_6thread17LinearCombinationISJ_Li1EffLNS1V_9ScaleType4KindE0ELNS_15FloatRoundStyleE2ESJ_EENS1_15EpilogueDefaultEEEEEvvEEEEvNT_6ParamsE --------------------------
	.section	.nv.constant0._ZN7cutlass13device_kernelINS_4gemm6kernel13GemmUniversalIN4cute5tupleIJiiiiEEENS1_10collective13CollectiveMmaINS1_39MainloopSm90TmaGmmaRmemAWarpSpecializedILi2ENS5_IJNS4_1CILi1EEESB_SB_EEENS1_35KernelTmaWarpSpecializedCooperativeEEENS5_IJNSA_ILi256EEENSA_ILi128EEENSA_ILi64EEEEEENS_10tfloat32_tENS5_IJSB_llEEESJ_NS5_IJlSB_lEEENS4_8TiledMMAINS4_8MMA_AtomIJNS4_4SM904GMMA30MMA_64x128x8_F32TF32TF32_RS_TNILNSP_7ScaleInE1ELSR_1EEEEEENS4_6LayoutINS5_IJNSA_ILi2EEESB_SB_EEENS5_IJSB_NSA_ILi0EEESX_EEEEENS5_IJNS4_10UnderscoreES10_S10_EEEEENS4_13SM90_TMA_LOADENS4_14ComposedLayoutINS4_7SwizzleILi1ELi4ELi3EEENS4_18smem_ptr_flag_bitsILi32EEENSU_INS5_IJNSA_ILi8EEES19_EEENS5_IJSB_S19_EEEEEEENS4_9Copy_AtomIJNS4_39AutoVectorizingCopyWithAssumedAlignmentILi128EEESJ_EEENS4_8identityES13_NS14_INS15_ILi3ELi4ELi3EEES18_NSU_INS5_IJS19_NSA_ILi32EEEEEENS5_IJS1K_SB_EEEEEEEvS1I_EENS_8epilogue10collective6detail29Sm90TmaWarpSpecializedAdapterINS1R_15DefaultEpilogueISJ_SL_SL_NS1Q_6thread17LinearCombinationISJ_Li1EffLNS1V_9ScaleType4KindE0ELNS_15FloatRoundStyleE2ESJ_EENS1_15EpilogueDefaultEEEEEvvEEEEvNT_6ParamsE,"a",@progbits
	.sectionflags	@""
	.align	4
.nv.constant0._ZN7cutlass13device_kernelINS_4gemm6kernel13GemmUniversalIN4cute5tupleIJiiiiEEENS1_10collective13CollectiveMmaINS1_39MainloopSm90TmaGmmaRmemAWarpSpecializedILi2ENS5_IJNS4_1CILi1EEESB_SB_EEENS1_35KernelTmaWarpSpecializedCooperativeEEENS5_IJNSA_ILi256EEENSA_ILi128EEENSA_ILi64EEEEEENS_10tfloat32_tENS5_IJSB_llEEESJ_NS5_IJlSB_lEEENS4_8TiledMMAINS4_8MMA_AtomIJNS4_4SM904GMMA30MMA_64x128x8_F32TF32TF32_RS_TNILNSP_7ScaleInE1ELSR_1EEEEEENS4_6LayoutINS5_IJNSA_ILi2EEESB_SB_EEENS5_IJSB_NSA_ILi0EEESX_EEEEENS5_IJNS4_10UnderscoreES10_S10_EEEEENS4_13SM90_TMA_LOADENS4_14ComposedLayoutINS4_7SwizzleILi1ELi4ELi3EEENS4_18smem_ptr_flag_bitsILi32EEENSU_INS5_IJNSA_ILi8EEES19_EEENS5_IJSB_S19_EEEEEEENS4_9Copy_AtomIJNS4_39AutoVectorizingCopyWithAssumedAlignmentILi128EEESJ_EEENS4_8identityES13_NS14_INS15_ILi3ELi4ELi3EEES18_NSU_INS5_IJS19_NSA_ILi32EEEEEENS5_IJS1K_SB_EEEEEEEvS1I_EENS_8epilogue10collective6detail29Sm90TmaWarpSpecializedAdapterINS1R_15DefaultEpilogueISJ_SL_SL_NS1Q_6thread17LinearCombinationISJ_Li1EffLNS1V_9ScaleType4KindE0ELNS_15FloatRoundStyleE2ESJ_EENS1_15EpilogueDefaultEEEEEvvEEEEvNT_6ParamsE:
	.zero		1664


//--------------------- SYMBOLS --------------------------

	.type		.nv.reservedSmem.offset0,@object
	.size		.nv.reservedSmem.offset0,0x4
	.type		__assertfail,@function
